//
// Generated by NVIDIA NVVM Compiler
//
// Compiler Build ID: CL-36424714
// Cuda compilation tools, release 13.0, V13.0.88
// Based on NVVM 20.0.0
//

.version 9.0
.target sm_100
.address_size 64

	// .globl	_Z10initializePyS_S_P17curandStateXORWOW
.global .align 4 .b8 precalc_xorwow_matrix[102400];
.global .align 4 .b8 precalc_xorwow_offset_matrix[102400];
.global .align 4 .b8 mrg32k3aM1[2304];
.global .align 4 .b8 mrg32k3aM2[2304];
.global .align 4 .b8 mrg32k3aM1SubSeq[2016];
.global .align 4 .b8 mrg32k3aM2SubSeq[2016];
.global .align 4 .b8 mrg32k3aM1Seq[2304];
.global .align 4 .b8 mrg32k3aM2Seq[2304];
.const .align 8 .b8 __cr_lgamma_table[72];
.extern .shared .align 16 .b8 tmp[];

.visible .entry _Z10initializePyS_S_P17curandStateXORWOW(
	.param .u64 .ptr .align 1 _Z10initializePyS_S_P17curandStateXORWOW_param_0,
	.param .u64 .ptr .align 1 _Z10initializePyS_S_P17curandStateXORWOW_param_1,
	.param .u64 .ptr .align 1 _Z10initializePyS_S_P17curandStateXORWOW_param_2,
	.param .u64 .ptr .align 1 _Z10initializePyS_S_P17curandStateXORWOW_param_3
)
{
	.reg .pred 	%p<93>;
	.reg .b32 	%r<1614>;
	.reg .b64 	%rd<68>;

	ld.param.u64 	%rd30, [_Z10initializePyS_S_P17curandStateXORWOW_param_0];
	ld.param.u64 	%rd31, [_Z10initializePyS_S_P17curandStateXORWOW_param_1];
	ld.param.u64 	%rd32, [_Z10initializePyS_S_P17curandStateXORWOW_param_2];
	ld.param.u64 	%rd33, [_Z10initializePyS_S_P17curandStateXORWOW_param_3];
	cvta.to.global.u64 	%rd34, %rd33;
	cvta.to.global.u64 	%rd35, %rd32;
	cvta.to.global.u64 	%rd36, %rd31;
	cvta.to.global.u64 	%rd37, %rd30;
	mov.u32 	%r727, %tid.x;
	mov.u32 	%r728, %ctaid.x;
	mov.u32 	%r729, %ntid.x;
	mad.lo.s32 	%r730, %r728, %r729, %r727;
	shl.b32 	%r731, %r730, 1;
	mul.wide.s32 	%rd38, %r731, 8;
	add.s64 	%rd1, %rd37, %rd38;
	ld.global.u64 	%rd39, [%rd1];
	add.s64 	%rd2, %rd36, %rd38;
	ld.global.u64 	%rd64, [%rd2];
	add.s64 	%rd4, %rd35, %rd38;
	ld.global.u64 	%rd5, [%rd4];
	mul.wide.s32 	%rd40, %r731, 48;
	add.s64 	%rd6, %rd34, %rd40;
	cvt.u32.u64 	%r732, %rd39;
	xor.b32  	%r733, %r732, -1429050551;
	mul.lo.s32 	%r734, %r733, 1099087573;
	{ .reg .b32 tmp; mov.b64 {tmp, %r735}, %rd39; }
	xor.b32  	%r736, %r735, -136515619;
	mul.lo.s32 	%r737, %r736, -1703105765;
	add.s32 	%r738, %r734, %r737;
	add.s32 	%r1, %r738, 6615241;
	add.s32 	%r739, %r734, 123456789;
	st.global.v2.u32 	[%rd6], {%r1, %r739};
	xor.b32  	%r740, %r734, 362436069;
	add.s32 	%r741, %r737, 521288629;
	st.global.v2.u32 	[%rd6+8], {%r740, %r741};
	xor.b32  	%r742, %r737, 88675123;
	add.s32 	%r743, %r734, 5783321;
	st.global.v2.u32 	[%rd6+16], {%r742, %r743};
	setp.eq.s64 	%p1, %rd64, 0;
	@%p1 bra 	$L__BB0_42;
	mov.b32 	%r1238, 0;
$L__BB0_2:
	and.b64  	%rd8, %rd64, 3;
	setp.eq.s64 	%p2, %rd8, 0;
	@%p2 bra 	$L__BB0_41;
	mul.wide.u32 	%rd41, %r1238, 3200;
	mov.u64 	%rd42, precalc_xorwow_matrix;
	add.s64 	%rd9, %rd42, %rd41;
	cvt.u32.u64 	%r3, %rd8;
	mov.b32 	%r1239, 0;
$L__BB0_4:
	mov.b32 	%r1252, 0;
	mov.u32 	%r1253, %r1252;
	mov.u32 	%r1254, %r1252;
	mov.u32 	%r1255, %r1252;
	mov.u32 	%r1256, %r1252;
	mov.u32 	%r1245, %r1252;
$L__BB0_5:
	mul.wide.u32 	%rd43, %r1245, 4;
	add.s64 	%rd44, %rd6, %rd43;
	ld.global.u32 	%r11, [%rd44+4];
	shl.b32 	%r12, %r1245, 5;
	mov.b32 	%r1251, 0;
$L__BB0_6:
	.pragma "nounroll";
	shr.u32 	%r748, %r11, %r1251;
	and.b32  	%r749, %r748, 1;
	setp.eq.b32 	%p3, %r749, 1;
	not.pred 	%p4, %p3;
	add.s32 	%r750, %r12, %r1251;
	mul.lo.s32 	%r751, %r750, 5;
	mul.wide.u32 	%rd45, %r751, 4;
	add.s64 	%rd10, %rd9, %rd45;
	@%p4 bra 	$L__BB0_8;
	ld.global.u32 	%r752, [%rd10];
	xor.b32  	%r1256, %r1256, %r752;
	ld.global.u32 	%r753, [%rd10+4];
	xor.b32  	%r1255, %r1255, %r753;
	ld.global.u32 	%r754, [%rd10+8];
	xor.b32  	%r1254, %r1254, %r754;
	ld.global.u32 	%r755, [%rd10+12];
	xor.b32  	%r1253, %r1253, %r755;
	ld.global.u32 	%r756, [%rd10+16];
	xor.b32  	%r1252, %r1252, %r756;
$L__BB0_8:
	and.b32  	%r758, %r748, 2;
	setp.eq.s32 	%p5, %r758, 0;
	@%p5 bra 	$L__BB0_10;
	ld.global.u32 	%r759, [%rd10+20];
	xor.b32  	%r1256, %r1256, %r759;
	ld.global.u32 	%r760, [%rd10+24];
	xor.b32  	%r1255, %r1255, %r760;
	ld.global.u32 	%r761, [%rd10+28];
	xor.b32  	%r1254, %r1254, %r761;
	ld.global.u32 	%r762, [%rd10+32];
	xor.b32  	%r1253, %r1253, %r762;
	ld.global.u32 	%r763, [%rd10+36];
	xor.b32  	%r1252, %r1252, %r763;
$L__BB0_10:
	and.b32  	%r765, %r748, 4;
	setp.eq.s32 	%p6, %r765, 0;
	@%p6 bra 	$L__BB0_12;
	ld.global.u32 	%r766, [%rd10+40];
	xor.b32  	%r1256, %r1256, %r766;
	ld.global.u32 	%r767, [%rd10+44];
	xor.b32  	%r1255, %r1255, %r767;
	ld.global.u32 	%r768, [%rd10+48];
	xor.b32  	%r1254, %r1254, %r768;
	ld.global.u32 	%r769, [%rd10+52];
	xor.b32  	%r1253, %r1253, %r769;
	ld.global.u32 	%r770, [%rd10+56];
	xor.b32  	%r1252, %r1252, %r770;
$L__BB0_12:
	and.b32  	%r772, %r748, 8;
	setp.eq.s32 	%p7, %r772, 0;
	@%p7 bra 	$L__BB0_14;
	ld.global.u32 	%r773, [%rd10+60];
	xor.b32  	%r1256, %r1256, %r773;
	ld.global.u32 	%r774, [%rd10+64];
	xor.b32  	%r1255, %r1255, %r774;
	ld.global.u32 	%r775, [%rd10+68];
	xor.b32  	%r1254, %r1254, %r775;
	ld.global.u32 	%r776, [%rd10+72];
	xor.b32  	%r1253, %r1253, %r776;
	ld.global.u32 	%r777, [%rd10+76];
	xor.b32  	%r1252, %r1252, %r777;
$L__BB0_14:
	and.b32  	%r779, %r748, 16;
	setp.eq.s32 	%p8, %r779, 0;
	@%p8 bra 	$L__BB0_16;
	ld.global.u32 	%r780, [%rd10+80];
	xor.b32  	%r1256, %r1256, %r780;
	ld.global.u32 	%r781, [%rd10+84];
	xor.b32  	%r1255, %r1255, %r781;
	ld.global.u32 	%r782, [%rd10+88];
	xor.b32  	%r1254, %r1254, %r782;
	ld.global.u32 	%r783, [%rd10+92];
	xor.b32  	%r1253, %r1253, %r783;
	ld.global.u32 	%r784, [%rd10+96];
	xor.b32  	%r1252, %r1252, %r784;
$L__BB0_16:
	and.b32  	%r786, %r748, 32;
	setp.eq.s32 	%p9, %r786, 0;
	@%p9 bra 	$L__BB0_18;
	ld.global.u32 	%r787, [%rd10+100];
	xor.b32  	%r1256, %r1256, %r787;
	ld.global.u32 	%r788, [%rd10+104];
	xor.b32  	%r1255, %r1255, %r788;
	ld.global.u32 	%r789, [%rd10+108];
	xor.b32  	%r1254, %r1254, %r789;
	ld.global.u32 	%r790, [%rd10+112];
	xor.b32  	%r1253, %r1253, %r790;
	ld.global.u32 	%r791, [%rd10+116];
	xor.b32  	%r1252, %r1252, %r791;
$L__BB0_18:
	and.b32  	%r793, %r748, 64;
	setp.eq.s32 	%p10, %r793, 0;
	@%p10 bra 	$L__BB0_20;
	ld.global.u32 	%r794, [%rd10+120];
	xor.b32  	%r1256, %r1256, %r794;
	ld.global.u32 	%r795, [%rd10+124];
	xor.b32  	%r1255, %r1255, %r795;
	ld.global.u32 	%r796, [%rd10+128];
	xor.b32  	%r1254, %r1254, %r796;
	ld.global.u32 	%r797, [%rd10+132];
	xor.b32  	%r1253, %r1253, %r797;
	ld.global.u32 	%r798, [%rd10+136];
	xor.b32  	%r1252, %r1252, %r798;
$L__BB0_20:
	and.b32  	%r800, %r748, 128;
	setp.eq.s32 	%p11, %r800, 0;
	@%p11 bra 	$L__BB0_22;
	ld.global.u32 	%r801, [%rd10+140];
	xor.b32  	%r1256, %r1256, %r801;
	ld.global.u32 	%r802, [%rd10+144];
	xor.b32  	%r1255, %r1255, %r802;
	ld.global.u32 	%r803, [%rd10+148];
	xor.b32  	%r1254, %r1254, %r803;
	ld.global.u32 	%r804, [%rd10+152];
	xor.b32  	%r1253, %r1253, %r804;
	ld.global.u32 	%r805, [%rd10+156];
	xor.b32  	%r1252, %r1252, %r805;
$L__BB0_22:
	and.b32  	%r807, %r748, 256;
	setp.eq.s32 	%p12, %r807, 0;
	@%p12 bra 	$L__BB0_24;
	ld.global.u32 	%r808, [%rd10+160];
	xor.b32  	%r1256, %r1256, %r808;
	ld.global.u32 	%r809, [%rd10+164];
	xor.b32  	%r1255, %r1255, %r809;
	ld.global.u32 	%r810, [%rd10+168];
	xor.b32  	%r1254, %r1254, %r810;
	ld.global.u32 	%r811, [%rd10+172];
	xor.b32  	%r1253, %r1253, %r811;
	ld.global.u32 	%r812, [%rd10+176];
	xor.b32  	%r1252, %r1252, %r812;
$L__BB0_24:
	and.b32  	%r814, %r748, 512;
	setp.eq.s32 	%p13, %r814, 0;
	@%p13 bra 	$L__BB0_26;
	ld.global.u32 	%r815, [%rd10+180];
	xor.b32  	%r1256, %r1256, %r815;
	ld.global.u32 	%r816, [%rd10+184];
	xor.b32  	%r1255, %r1255, %r816;
	ld.global.u32 	%r817, [%rd10+188];
	xor.b32  	%r1254, %r1254, %r817;
	ld.global.u32 	%r818, [%rd10+192];
	xor.b32  	%r1253, %r1253, %r818;
	ld.global.u32 	%r819, [%rd10+196];
	xor.b32  	%r1252, %r1252, %r819;
$L__BB0_26:
	and.b32  	%r821, %r748, 1024;
	setp.eq.s32 	%p14, %r821, 0;
	@%p14 bra 	$L__BB0_28;
	ld.global.u32 	%r822, [%rd10+200];
	xor.b32  	%r1256, %r1256, %r822;
	ld.global.u32 	%r823, [%rd10+204];
	xor.b32  	%r1255, %r1255, %r823;
	ld.global.u32 	%r824, [%rd10+208];
	xor.b32  	%r1254, %r1254, %r824;
	ld.global.u32 	%r825, [%rd10+212];
	xor.b32  	%r1253, %r1253, %r825;
	ld.global.u32 	%r826, [%rd10+216];
	xor.b32  	%r1252, %r1252, %r826;
$L__BB0_28:
	and.b32  	%r828, %r748, 2048;
	setp.eq.s32 	%p15, %r828, 0;
	@%p15 bra 	$L__BB0_30;
	ld.global.u32 	%r829, [%rd10+220];
	xor.b32  	%r1256, %r1256, %r829;
	ld.global.u32 	%r830, [%rd10+224];
	xor.b32  	%r1255, %r1255, %r830;
	ld.global.u32 	%r831, [%rd10+228];
	xor.b32  	%r1254, %r1254, %r831;
	ld.global.u32 	%r832, [%rd10+232];
	xor.b32  	%r1253, %r1253, %r832;
	ld.global.u32 	%r833, [%rd10+236];
	xor.b32  	%r1252, %r1252, %r833;
$L__BB0_30:
	and.b32  	%r835, %r748, 4096;
	setp.eq.s32 	%p16, %r835, 0;
	@%p16 bra 	$L__BB0_32;
	ld.global.u32 	%r836, [%rd10+240];
	xor.b32  	%r1256, %r1256, %r836;
	ld.global.u32 	%r837, [%rd10+244];
	xor.b32  	%r1255, %r1255, %r837;
	ld.global.u32 	%r838, [%rd10+248];
	xor.b32  	%r1254, %r1254, %r838;
	ld.global.u32 	%r839, [%rd10+252];
	xor.b32  	%r1253, %r1253, %r839;
	ld.global.u32 	%r840, [%rd10+256];
	xor.b32  	%r1252, %r1252, %r840;
$L__BB0_32:
	and.b32  	%r842, %r748, 8192;
	setp.eq.s32 	%p17, %r842, 0;
	@%p17 bra 	$L__BB0_34;
	ld.global.u32 	%r843, [%rd10+260];
	xor.b32  	%r1256, %r1256, %r843;
	ld.global.u32 	%r844, [%rd10+264];
	xor.b32  	%r1255, %r1255, %r844;
	ld.global.u32 	%r845, [%rd10+268];
	xor.b32  	%r1254, %r1254, %r845;
	ld.global.u32 	%r846, [%rd10+272];
	xor.b32  	%r1253, %r1253, %r846;
	ld.global.u32 	%r847, [%rd10+276];
	xor.b32  	%r1252, %r1252, %r847;
$L__BB0_34:
	and.b32  	%r849, %r748, 16384;
	setp.eq.s32 	%p18, %r849, 0;
	@%p18 bra 	$L__BB0_36;
	ld.global.u32 	%r850, [%rd10+280];
	xor.b32  	%r1256, %r1256, %r850;
	ld.global.u32 	%r851, [%rd10+284];
	xor.b32  	%r1255, %r1255, %r851;
	ld.global.u32 	%r852, [%rd10+288];
	xor.b32  	%r1254, %r1254, %r852;
	ld.global.u32 	%r853, [%rd10+292];
	xor.b32  	%r1253, %r1253, %r853;
	ld.global.u32 	%r854, [%rd10+296];
	xor.b32  	%r1252, %r1252, %r854;
$L__BB0_36:
	and.b32  	%r856, %r748, 32768;
	setp.eq.s32 	%p19, %r856, 0;
	@%p19 bra 	$L__BB0_38;
	ld.global.u32 	%r857, [%rd10+300];
	xor.b32  	%r1256, %r1256, %r857;
	ld.global.u32 	%r858, [%rd10+304];
	xor.b32  	%r1255, %r1255, %r858;
	ld.global.u32 	%r859, [%rd10+308];
	xor.b32  	%r1254, %r1254, %r859;
	ld.global.u32 	%r860, [%rd10+312];
	xor.b32  	%r1253, %r1253, %r860;
	ld.global.u32 	%r861, [%rd10+316];
	xor.b32  	%r1252, %r1252, %r861;
$L__BB0_38:
	add.s32 	%r1251, %r1251, 16;
	setp.ne.s32 	%p20, %r1251, 32;
	@%p20 bra 	$L__BB0_6;
	mad.lo.s32 	%r862, %r1245, -31, %r12;
	add.s32 	%r1245, %r862, 1;
	setp.ne.s32 	%p21, %r1245, 5;
	@%p21 bra 	$L__BB0_5;
	st.global.u32 	[%rd6+4], %r1256;
	st.global.u32 	[%rd6+8], %r1255;
	st.global.u32 	[%rd6+12], %r1254;
	st.global.u32 	[%rd6+16], %r1253;
	st.global.u32 	[%rd6+20], %r1252;
	add.s32 	%r1239, %r1239, 1;
	setp.lt.u32 	%p22, %r1239, %r3;
	@%p22 bra 	$L__BB0_4;
$L__BB0_41:
	shr.u64 	%rd11, %rd64, 2;
	add.s32 	%r1238, %r1238, 1;
	setp.lt.u64 	%p23, %rd64, 4;
	mov.u64 	%rd64, %rd11;
	@%p23 bra 	$L__BB0_42;
	bra.uni 	$L__BB0_2;
$L__BB0_42:
	setp.eq.s64 	%p24, %rd5, 0;
	@%p24 bra 	$L__BB0_84;
	mov.b32 	%r1332, 0;
	mov.u64 	%rd47, precalc_xorwow_offset_matrix;
	mov.u64 	%rd65, %rd5;
$L__BB0_44:
	and.b64  	%rd13, %rd65, 3;
	setp.eq.s64 	%p25, %rd13, 0;
	@%p25 bra 	$L__BB0_83;
	mul.wide.u32 	%rd46, %r1332, 3200;
	add.s64 	%rd14, %rd47, %rd46;
	cvt.u32.u64 	%r184, %rd13;
	mov.b32 	%r1333, 0;
$L__BB0_46:
	mov.b32 	%r1346, 0;
	mov.u32 	%r1347, %r1346;
	mov.u32 	%r1348, %r1346;
	mov.u32 	%r1349, %r1346;
	mov.u32 	%r1350, %r1346;
	mov.u32 	%r1339, %r1346;
$L__BB0_47:
	mul.wide.u32 	%rd48, %r1339, 4;
	add.s64 	%rd49, %rd6, %rd48;
	ld.global.u32 	%r192, [%rd49+4];
	shl.b32 	%r193, %r1339, 5;
	mov.b32 	%r1345, 0;
$L__BB0_48:
	.pragma "nounroll";
	shr.u32 	%r867, %r192, %r1345;
	and.b32  	%r868, %r867, 1;
	setp.eq.b32 	%p26, %r868, 1;
	not.pred 	%p27, %p26;
	add.s32 	%r869, %r193, %r1345;
	mul.lo.s32 	%r870, %r869, 5;
	mul.wide.u32 	%rd50, %r870, 4;
	add.s64 	%rd15, %rd14, %rd50;
	@%p27 bra 	$L__BB0_50;
	ld.global.u32 	%r871, [%rd15];
	xor.b32  	%r1350, %r1350, %r871;
	ld.global.u32 	%r872, [%rd15+4];
	xor.b32  	%r1349, %r1349, %r872;
	ld.global.u32 	%r873, [%rd15+8];
	xor.b32  	%r1348, %r1348, %r873;
	ld.global.u32 	%r874, [%rd15+12];
	xor.b32  	%r1347, %r1347, %r874;
	ld.global.u32 	%r875, [%rd15+16];
	xor.b32  	%r1346, %r1346, %r875;
$L__BB0_50:
	and.b32  	%r877, %r867, 2;
	setp.eq.s32 	%p28, %r877, 0;
	@%p28 bra 	$L__BB0_52;
	ld.global.u32 	%r878, [%rd15+20];
	xor.b32  	%r1350, %r1350, %r878;
	ld.global.u32 	%r879, [%rd15+24];
	xor.b32  	%r1349, %r1349, %r879;
	ld.global.u32 	%r880, [%rd15+28];
	xor.b32  	%r1348, %r1348, %r880;
	ld.global.u32 	%r881, [%rd15+32];
	xor.b32  	%r1347, %r1347, %r881;
	ld.global.u32 	%r882, [%rd15+36];
	xor.b32  	%r1346, %r1346, %r882;
$L__BB0_52:
	and.b32  	%r884, %r867, 4;
	setp.eq.s32 	%p29, %r884, 0;
	@%p29 bra 	$L__BB0_54;
	ld.global.u32 	%r885, [%rd15+40];
	xor.b32  	%r1350, %r1350, %r885;
	ld.global.u32 	%r886, [%rd15+44];
	xor.b32  	%r1349, %r1349, %r886;
	ld.global.u32 	%r887, [%rd15+48];
	xor.b32  	%r1348, %r1348, %r887;
	ld.global.u32 	%r888, [%rd15+52];
	xor.b32  	%r1347, %r1347, %r888;
	ld.global.u32 	%r889, [%rd15+56];
	xor.b32  	%r1346, %r1346, %r889;
$L__BB0_54:
	and.b32  	%r891, %r867, 8;
	setp.eq.s32 	%p30, %r891, 0;
	@%p30 bra 	$L__BB0_56;
	ld.global.u32 	%r892, [%rd15+60];
	xor.b32  	%r1350, %r1350, %r892;
	ld.global.u32 	%r893, [%rd15+64];
	xor.b32  	%r1349, %r1349, %r893;
	ld.global.u32 	%r894, [%rd15+68];
	xor.b32  	%r1348, %r1348, %r894;
	ld.global.u32 	%r895, [%rd15+72];
	xor.b32  	%r1347, %r1347, %r895;
	ld.global.u32 	%r896, [%rd15+76];
	xor.b32  	%r1346, %r1346, %r896;
$L__BB0_56:
	and.b32  	%r898, %r867, 16;
	setp.eq.s32 	%p31, %r898, 0;
	@%p31 bra 	$L__BB0_58;
	ld.global.u32 	%r899, [%rd15+80];
	xor.b32  	%r1350, %r1350, %r899;
	ld.global.u32 	%r900, [%rd15+84];
	xor.b32  	%r1349, %r1349, %r900;
	ld.global.u32 	%r901, [%rd15+88];
	xor.b32  	%r1348, %r1348, %r901;
	ld.global.u32 	%r902, [%rd15+92];
	xor.b32  	%r1347, %r1347, %r902;
	ld.global.u32 	%r903, [%rd15+96];
	xor.b32  	%r1346, %r1346, %r903;
$L__BB0_58:
	and.b32  	%r905, %r867, 32;
	setp.eq.s32 	%p32, %r905, 0;
	@%p32 bra 	$L__BB0_60;
	ld.global.u32 	%r906, [%rd15+100];
	xor.b32  	%r1350, %r1350, %r906;
	ld.global.u32 	%r907, [%rd15+104];
	xor.b32  	%r1349, %r1349, %r907;
	ld.global.u32 	%r908, [%rd15+108];
	xor.b32  	%r1348, %r1348, %r908;
	ld.global.u32 	%r909, [%rd15+112];
	xor.b32  	%r1347, %r1347, %r909;
	ld.global.u32 	%r910, [%rd15+116];
	xor.b32  	%r1346, %r1346, %r910;
$L__BB0_60:
	and.b32  	%r912, %r867, 64;
	setp.eq.s32 	%p33, %r912, 0;
	@%p33 bra 	$L__BB0_62;
	ld.global.u32 	%r913, [%rd15+120];
	xor.b32  	%r1350, %r1350, %r913;
	ld.global.u32 	%r914, [%rd15+124];
	xor.b32  	%r1349, %r1349, %r914;
	ld.global.u32 	%r915, [%rd15+128];
	xor.b32  	%r1348, %r1348, %r915;
	ld.global.u32 	%r916, [%rd15+132];
	xor.b32  	%r1347, %r1347, %r916;
	ld.global.u32 	%r917, [%rd15+136];
	xor.b32  	%r1346, %r1346, %r917;
$L__BB0_62:
	and.b32  	%r919, %r867, 128;
	setp.eq.s32 	%p34, %r919, 0;
	@%p34 bra 	$L__BB0_64;
	ld.global.u32 	%r920, [%rd15+140];
	xor.b32  	%r1350, %r1350, %r920;
	ld.global.u32 	%r921, [%rd15+144];
	xor.b32  	%r1349, %r1349, %r921;
	ld.global.u32 	%r922, [%rd15+148];
	xor.b32  	%r1348, %r1348, %r922;
	ld.global.u32 	%r923, [%rd15+152];
	xor.b32  	%r1347, %r1347, %r923;
	ld.global.u32 	%r924, [%rd15+156];
	xor.b32  	%r1346, %r1346, %r924;
$L__BB0_64:
	and.b32  	%r926, %r867, 256;
	setp.eq.s32 	%p35, %r926, 0;
	@%p35 bra 	$L__BB0_66;
	ld.global.u32 	%r927, [%rd15+160];
	xor.b32  	%r1350, %r1350, %r927;
	ld.global.u32 	%r928, [%rd15+164];
	xor.b32  	%r1349, %r1349, %r928;
	ld.global.u32 	%r929, [%rd15+168];
	xor.b32  	%r1348, %r1348, %r929;
	ld.global.u32 	%r930, [%rd15+172];
	xor.b32  	%r1347, %r1347, %r930;
	ld.global.u32 	%r931, [%rd15+176];
	xor.b32  	%r1346, %r1346, %r931;
$L__BB0_66:
	and.b32  	%r933, %r867, 512;
	setp.eq.s32 	%p36, %r933, 0;
	@%p36 bra 	$L__BB0_68;
	ld.global.u32 	%r934, [%rd15+180];
	xor.b32  	%r1350, %r1350, %r934;
	ld.global.u32 	%r935, [%rd15+184];
	xor.b32  	%r1349, %r1349, %r935;
	ld.global.u32 	%r936, [%rd15+188];
	xor.b32  	%r1348, %r1348, %r936;
	ld.global.u32 	%r937, [%rd15+192];
	xor.b32  	%r1347, %r1347, %r937;
	ld.global.u32 	%r938, [%rd15+196];
	xor.b32  	%r1346, %r1346, %r938;
$L__BB0_68:
	and.b32  	%r940, %r867, 1024;
	setp.eq.s32 	%p37, %r940, 0;
	@%p37 bra 	$L__BB0_70;
	ld.global.u32 	%r941, [%rd15+200];
	xor.b32  	%r1350, %r1350, %r941;
	ld.global.u32 	%r942, [%rd15+204];
	xor.b32  	%r1349, %r1349, %r942;
	ld.global.u32 	%r943, [%rd15+208];
	xor.b32  	%r1348, %r1348, %r943;
	ld.global.u32 	%r944, [%rd15+212];
	xor.b32  	%r1347, %r1347, %r944;
	ld.global.u32 	%r945, [%rd15+216];
	xor.b32  	%r1346, %r1346, %r945;
$L__BB0_70:
	and.b32  	%r947, %r867, 2048;
	setp.eq.s32 	%p38, %r947, 0;
	@%p38 bra 	$L__BB0_72;
	ld.global.u32 	%r948, [%rd15+220];
	xor.b32  	%r1350, %r1350, %r948;
	ld.global.u32 	%r949, [%rd15+224];
	xor.b32  	%r1349, %r1349, %r949;
	ld.global.u32 	%r950, [%rd15+228];
	xor.b32  	%r1348, %r1348, %r950;
	ld.global.u32 	%r951, [%rd15+232];
	xor.b32  	%r1347, %r1347, %r951;
	ld.global.u32 	%r952, [%rd15+236];
	xor.b32  	%r1346, %r1346, %r952;
$L__BB0_72:
	and.b32  	%r954, %r867, 4096;
	setp.eq.s32 	%p39, %r954, 0;
	@%p39 bra 	$L__BB0_74;
	ld.global.u32 	%r955, [%rd15+240];
	xor.b32  	%r1350, %r1350, %r955;
	ld.global.u32 	%r956, [%rd15+244];
	xor.b32  	%r1349, %r1349, %r956;
	ld.global.u32 	%r957, [%rd15+248];
	xor.b32  	%r1348, %r1348, %r957;
	ld.global.u32 	%r958, [%rd15+252];
	xor.b32  	%r1347, %r1347, %r958;
	ld.global.u32 	%r959, [%rd15+256];
	xor.b32  	%r1346, %r1346, %r959;
$L__BB0_74:
	and.b32  	%r961, %r867, 8192;
	setp.eq.s32 	%p40, %r961, 0;
	@%p40 bra 	$L__BB0_76;
	ld.global.u32 	%r962, [%rd15+260];
	xor.b32  	%r1350, %r1350, %r962;
	ld.global.u32 	%r963, [%rd15+264];
	xor.b32  	%r1349, %r1349, %r963;
	ld.global.u32 	%r964, [%rd15+268];
	xor.b32  	%r1348, %r1348, %r964;
	ld.global.u32 	%r965, [%rd15+272];
	xor.b32  	%r1347, %r1347, %r965;
	ld.global.u32 	%r966, [%rd15+276];
	xor.b32  	%r1346, %r1346, %r966;
$L__BB0_76:
	and.b32  	%r968, %r867, 16384;
	setp.eq.s32 	%p41, %r968, 0;
	@%p41 bra 	$L__BB0_78;
	ld.global.u32 	%r969, [%rd15+280];
	xor.b32  	%r1350, %r1350, %r969;
	ld.global.u32 	%r970, [%rd15+284];
	xor.b32  	%r1349, %r1349, %r970;
	ld.global.u32 	%r971, [%rd15+288];
	xor.b32  	%r1348, %r1348, %r971;
	ld.global.u32 	%r972, [%rd15+292];
	xor.b32  	%r1347, %r1347, %r972;
	ld.global.u32 	%r973, [%rd15+296];
	xor.b32  	%r1346, %r1346, %r973;
$L__BB0_78:
	and.b32  	%r975, %r867, 32768;
	setp.eq.s32 	%p42, %r975, 0;
	@%p42 bra 	$L__BB0_80;
	ld.global.u32 	%r976, [%rd15+300];
	xor.b32  	%r1350, %r1350, %r976;
	ld.global.u32 	%r977, [%rd15+304];
	xor.b32  	%r1349, %r1349, %r977;
	ld.global.u32 	%r978, [%rd15+308];
	xor.b32  	%r1348, %r1348, %r978;
	ld.global.u32 	%r979, [%rd15+312];
	xor.b32  	%r1347, %r1347, %r979;
	ld.global.u32 	%r980, [%rd15+316];
	xor.b32  	%r1346, %r1346, %r980;
$L__BB0_80:
	add.s32 	%r1345, %r1345, 16;
	setp.ne.s32 	%p43, %r1345, 32;
	@%p43 bra 	$L__BB0_48;
	mad.lo.s32 	%r981, %r1339, -31, %r193;
	add.s32 	%r1339, %r981, 1;
	setp.ne.s32 	%p44, %r1339, 5;
	@%p44 bra 	$L__BB0_47;
	st.global.u32 	[%rd6+4], %r1350;
	st.global.u32 	[%rd6+8], %r1349;
	st.global.u32 	[%rd6+12], %r1348;
	st.global.u32 	[%rd6+16], %r1347;
	st.global.u32 	[%rd6+20], %r1346;
	add.s32 	%r1333, %r1333, 1;
	setp.lt.u32 	%p45, %r1333, %r184;
	@%p45 bra 	$L__BB0_46;
$L__BB0_83:
	shr.u64 	%rd16, %rd65, 2;
	add.s32 	%r1332, %r1332, 1;
	setp.gt.u64 	%p46, %rd65, 3;
	mov.u64 	%rd65, %rd16;
	@%p46 bra 	$L__BB0_44;
$L__BB0_84:
	cvt.u32.u64 	%r982, %rd5;
	mad.lo.s32 	%r983, %r982, 362437, %r1;
	st.global.u32 	[%rd6], %r983;
	mov.b32 	%r984, 0;
	st.global.v2.u32 	[%rd6+24], {%r984, %r984};
	st.global.u32 	[%rd6+32], %r984;
	mov.b64 	%rd51, 0;
	st.global.u64 	[%rd6+40], %rd51;
	ld.global.u64 	%rd52, [%rd1+8];
	ld.global.u64 	%rd66, [%rd2+8];
	ld.global.u64 	%rd18, [%rd4+8];
	add.s64 	%rd19, %rd6, 48;
	cvt.u32.u64 	%r985, %rd52;
	xor.b32  	%r986, %r985, -1429050551;
	mul.lo.s32 	%r987, %r986, 1099087573;
	{ .reg .b32 tmp; mov.b64 {tmp, %r988}, %rd52; }
	xor.b32  	%r989, %r988, -136515619;
	mul.lo.s32 	%r990, %r989, -1703105765;
	add.s32 	%r991, %r987, %r990;
	add.s32 	%r364, %r991, 6615241;
	add.s32 	%r992, %r987, 123456789;
	st.global.v2.u32 	[%rd6+48], {%r364, %r992};
	xor.b32  	%r993, %r987, 362436069;
	add.s32 	%r994, %r990, 521288629;
	st.global.v2.u32 	[%rd6+56], {%r993, %r994};
	xor.b32  	%r995, %r990, 88675123;
	add.s32 	%r996, %r987, 5783321;
	st.global.v2.u32 	[%rd6+64], {%r995, %r996};
	setp.eq.s64 	%p47, %rd66, 0;
	@%p47 bra 	$L__BB0_126;
	mov.b32 	%r1426, 0;
$L__BB0_86:
	and.b64  	%rd21, %rd66, 3;
	setp.eq.s64 	%p48, %rd21, 0;
	@%p48 bra 	$L__BB0_125;
	mul.wide.u32 	%rd53, %r1426, 3200;
	mov.u64 	%rd54, precalc_xorwow_matrix;
	add.s64 	%rd22, %rd54, %rd53;
	cvt.u32.u64 	%r366, %rd21;
	mov.b32 	%r1427, 0;
$L__BB0_88:
	mov.b32 	%r1440, 0;
	mov.u32 	%r1441, %r1440;
	mov.u32 	%r1442, %r1440;
	mov.u32 	%r1443, %r1440;
	mov.u32 	%r1444, %r1440;
	mov.u32 	%r1433, %r1440;
$L__BB0_89:
	mul.wide.u32 	%rd55, %r1433, 4;
	add.s64 	%rd56, %rd19, %rd55;
	ld.global.u32 	%r374, [%rd56+4];
	shl.b32 	%r375, %r1433, 5;
	mov.b32 	%r1439, 0;
$L__BB0_90:
	.pragma "nounroll";
	shr.u32 	%r1001, %r374, %r1439;
	and.b32  	%r1002, %r1001, 1;
	setp.eq.b32 	%p49, %r1002, 1;
	not.pred 	%p50, %p49;
	add.s32 	%r1003, %r375, %r1439;
	mul.lo.s32 	%r1004, %r1003, 5;
	mul.wide.u32 	%rd57, %r1004, 4;
	add.s64 	%rd23, %rd22, %rd57;
	@%p50 bra 	$L__BB0_92;
	ld.global.u32 	%r1005, [%rd23];
	xor.b32  	%r1444, %r1444, %r1005;
	ld.global.u32 	%r1006, [%rd23+4];
	xor.b32  	%r1443, %r1443, %r1006;
	ld.global.u32 	%r1007, [%rd23+8];
	xor.b32  	%r1442, %r1442, %r1007;
	ld.global.u32 	%r1008, [%rd23+12];
	xor.b32  	%r1441, %r1441, %r1008;
	ld.global.u32 	%r1009, [%rd23+16];
	xor.b32  	%r1440, %r1440, %r1009;
$L__BB0_92:
	and.b32  	%r1011, %r1001, 2;
	setp.eq.s32 	%p51, %r1011, 0;
	@%p51 bra 	$L__BB0_94;
	ld.global.u32 	%r1012, [%rd23+20];
	xor.b32  	%r1444, %r1444, %r1012;
	ld.global.u32 	%r1013, [%rd23+24];
	xor.b32  	%r1443, %r1443, %r1013;
	ld.global.u32 	%r1014, [%rd23+28];
	xor.b32  	%r1442, %r1442, %r1014;
	ld.global.u32 	%r1015, [%rd23+32];
	xor.b32  	%r1441, %r1441, %r1015;
	ld.global.u32 	%r1016, [%rd23+36];
	xor.b32  	%r1440, %r1440, %r1016;
$L__BB0_94:
	and.b32  	%r1018, %r1001, 4;
	setp.eq.s32 	%p52, %r1018, 0;
	@%p52 bra 	$L__BB0_96;
	ld.global.u32 	%r1019, [%rd23+40];
	xor.b32  	%r1444, %r1444, %r1019;
	ld.global.u32 	%r1020, [%rd23+44];
	xor.b32  	%r1443, %r1443, %r1020;
	ld.global.u32 	%r1021, [%rd23+48];
	xor.b32  	%r1442, %r1442, %r1021;
	ld.global.u32 	%r1022, [%rd23+52];
	xor.b32  	%r1441, %r1441, %r1022;
	ld.global.u32 	%r1023, [%rd23+56];
	xor.b32  	%r1440, %r1440, %r1023;
$L__BB0_96:
	and.b32  	%r1025, %r1001, 8;
	setp.eq.s32 	%p53, %r1025, 0;
	@%p53 bra 	$L__BB0_98;
	ld.global.u32 	%r1026, [%rd23+60];
	xor.b32  	%r1444, %r1444, %r1026;
	ld.global.u32 	%r1027, [%rd23+64];
	xor.b32  	%r1443, %r1443, %r1027;
	ld.global.u32 	%r1028, [%rd23+68];
	xor.b32  	%r1442, %r1442, %r1028;
	ld.global.u32 	%r1029, [%rd23+72];
	xor.b32  	%r1441, %r1441, %r1029;
	ld.global.u32 	%r1030, [%rd23+76];
	xor.b32  	%r1440, %r1440, %r1030;
$L__BB0_98:
	and.b32  	%r1032, %r1001, 16;
	setp.eq.s32 	%p54, %r1032, 0;
	@%p54 bra 	$L__BB0_100;
	ld.global.u32 	%r1033, [%rd23+80];
	xor.b32  	%r1444, %r1444, %r1033;
	ld.global.u32 	%r1034, [%rd23+84];
	xor.b32  	%r1443, %r1443, %r1034;
	ld.global.u32 	%r1035, [%rd23+88];
	xor.b32  	%r1442, %r1442, %r1035;
	ld.global.u32 	%r1036, [%rd23+92];
	xor.b32  	%r1441, %r1441, %r1036;
	ld.global.u32 	%r1037, [%rd23+96];
	xor.b32  	%r1440, %r1440, %r1037;
$L__BB0_100:
	and.b32  	%r1039, %r1001, 32;
	setp.eq.s32 	%p55, %r1039, 0;
	@%p55 bra 	$L__BB0_102;
	ld.global.u32 	%r1040, [%rd23+100];
	xor.b32  	%r1444, %r1444, %r1040;
	ld.global.u32 	%r1041, [%rd23+104];
	xor.b32  	%r1443, %r1443, %r1041;
	ld.global.u32 	%r1042, [%rd23+108];
	xor.b32  	%r1442, %r1442, %r1042;
	ld.global.u32 	%r1043, [%rd23+112];
	xor.b32  	%r1441, %r1441, %r1043;
	ld.global.u32 	%r1044, [%rd23+116];
	xor.b32  	%r1440, %r1440, %r1044;
$L__BB0_102:
	and.b32  	%r1046, %r1001, 64;
	setp.eq.s32 	%p56, %r1046, 0;
	@%p56 bra 	$L__BB0_104;
	ld.global.u32 	%r1047, [%rd23+120];
	xor.b32  	%r1444, %r1444, %r1047;
	ld.global.u32 	%r1048, [%rd23+124];
	xor.b32  	%r1443, %r1443, %r1048;
	ld.global.u32 	%r1049, [%rd23+128];
	xor.b32  	%r1442, %r1442, %r1049;
	ld.global.u32 	%r1050, [%rd23+132];
	xor.b32  	%r1441, %r1441, %r1050;
	ld.global.u32 	%r1051, [%rd23+136];
	xor.b32  	%r1440, %r1440, %r1051;
$L__BB0_104:
	and.b32  	%r1053, %r1001, 128;
	setp.eq.s32 	%p57, %r1053, 0;
	@%p57 bra 	$L__BB0_106;
	ld.global.u32 	%r1054, [%rd23+140];
	xor.b32  	%r1444, %r1444, %r1054;
	ld.global.u32 	%r1055, [%rd23+144];
	xor.b32  	%r1443, %r1443, %r1055;
	ld.global.u32 	%r1056, [%rd23+148];
	xor.b32  	%r1442, %r1442, %r1056;
	ld.global.u32 	%r1057, [%rd23+152];
	xor.b32  	%r1441, %r1441, %r1057;
	ld.global.u32 	%r1058, [%rd23+156];
	xor.b32  	%r1440, %r1440, %r1058;
$L__BB0_106:
	and.b32  	%r1060, %r1001, 256;
	setp.eq.s32 	%p58, %r1060, 0;
	@%p58 bra 	$L__BB0_108;
	ld.global.u32 	%r1061, [%rd23+160];
	xor.b32  	%r1444, %r1444, %r1061;
	ld.global.u32 	%r1062, [%rd23+164];
	xor.b32  	%r1443, %r1443, %r1062;
	ld.global.u32 	%r1063, [%rd23+168];
	xor.b32  	%r1442, %r1442, %r1063;
	ld.global.u32 	%r1064, [%rd23+172];
	xor.b32  	%r1441, %r1441, %r1064;
	ld.global.u32 	%r1065, [%rd23+176];
	xor.b32  	%r1440, %r1440, %r1065;
$L__BB0_108:
	and.b32  	%r1067, %r1001, 512;
	setp.eq.s32 	%p59, %r1067, 0;
	@%p59 bra 	$L__BB0_110;
	ld.global.u32 	%r1068, [%rd23+180];
	xor.b32  	%r1444, %r1444, %r1068;
	ld.global.u32 	%r1069, [%rd23+184];
	xor.b32  	%r1443, %r1443, %r1069;
	ld.global.u32 	%r1070, [%rd23+188];
	xor.b32  	%r1442, %r1442, %r1070;
	ld.global.u32 	%r1071, [%rd23+192];
	xor.b32  	%r1441, %r1441, %r1071;
	ld.global.u32 	%r1072, [%rd23+196];
	xor.b32  	%r1440, %r1440, %r1072;
$L__BB0_110:
	and.b32  	%r1074, %r1001, 1024;
	setp.eq.s32 	%p60, %r1074, 0;
	@%p60 bra 	$L__BB0_112;
	ld.global.u32 	%r1075, [%rd23+200];
	xor.b32  	%r1444, %r1444, %r1075;
	ld.global.u32 	%r1076, [%rd23+204];
	xor.b32  	%r1443, %r1443, %r1076;
	ld.global.u32 	%r1077, [%rd23+208];
	xor.b32  	%r1442, %r1442, %r1077;
	ld.global.u32 	%r1078, [%rd23+212];
	xor.b32  	%r1441, %r1441, %r1078;
	ld.global.u32 	%r1079, [%rd23+216];
	xor.b32  	%r1440, %r1440, %r1079;
$L__BB0_112:
	and.b32  	%r1081, %r1001, 2048;
	setp.eq.s32 	%p61, %r1081, 0;
	@%p61 bra 	$L__BB0_114;
	ld.global.u32 	%r1082, [%rd23+220];
	xor.b32  	%r1444, %r1444, %r1082;
	ld.global.u32 	%r1083, [%rd23+224];
	xor.b32  	%r1443, %r1443, %r1083;
	ld.global.u32 	%r1084, [%rd23+228];
	xor.b32  	%r1442, %r1442, %r1084;
	ld.global.u32 	%r1085, [%rd23+232];
	xor.b32  	%r1441, %r1441, %r1085;
	ld.global.u32 	%r1086, [%rd23+236];
	xor.b32  	%r1440, %r1440, %r1086;
$L__BB0_114:
	and.b32  	%r1088, %r1001, 4096;
	setp.eq.s32 	%p62, %r1088, 0;
	@%p62 bra 	$L__BB0_116;
	ld.global.u32 	%r1089, [%rd23+240];
	xor.b32  	%r1444, %r1444, %r1089;
	ld.global.u32 	%r1090, [%rd23+244];
	xor.b32  	%r1443, %r1443, %r1090;
	ld.global.u32 	%r1091, [%rd23+248];
	xor.b32  	%r1442, %r1442, %r1091;
	ld.global.u32 	%r1092, [%rd23+252];
	xor.b32  	%r1441, %r1441, %r1092;
	ld.global.u32 	%r1093, [%rd23+256];
	xor.b32  	%r1440, %r1440, %r1093;
$L__BB0_116:
	and.b32  	%r1095, %r1001, 8192;
	setp.eq.s32 	%p63, %r1095, 0;
	@%p63 bra 	$L__BB0_118;
	ld.global.u32 	%r1096, [%rd23+260];
	xor.b32  	%r1444, %r1444, %r1096;
	ld.global.u32 	%r1097, [%rd23+264];
	xor.b32  	%r1443, %r1443, %r1097;
	ld.global.u32 	%r1098, [%rd23+268];
	xor.b32  	%r1442, %r1442, %r1098;
	ld.global.u32 	%r1099, [%rd23+272];
	xor.b32  	%r1441, %r1441, %r1099;
	ld.global.u32 	%r1100, [%rd23+276];
	xor.b32  	%r1440, %r1440, %r1100;
$L__BB0_118:
	and.b32  	%r1102, %r1001, 16384;
	setp.eq.s32 	%p64, %r1102, 0;
	@%p64 bra 	$L__BB0_120;
	ld.global.u32 	%r1103, [%rd23+280];
	xor.b32  	%r1444, %r1444, %r1103;
	ld.global.u32 	%r1104, [%rd23+284];
	xor.b32  	%r1443, %r1443, %r1104;
	ld.global.u32 	%r1105, [%rd23+288];
	xor.b32  	%r1442, %r1442, %r1105;
	ld.global.u32 	%r1106, [%rd23+292];
	xor.b32  	%r1441, %r1441, %r1106;
	ld.global.u32 	%r1107, [%rd23+296];
	xor.b32  	%r1440, %r1440, %r1107;
$L__BB0_120:
	and.b32  	%r1109, %r1001, 32768;
	setp.eq.s32 	%p65, %r1109, 0;
	@%p65 bra 	$L__BB0_122;
	ld.global.u32 	%r1110, [%rd23+300];
	xor.b32  	%r1444, %r1444, %r1110;
	ld.global.u32 	%r1111, [%rd23+304];
	xor.b32  	%r1443, %r1443, %r1111;
	ld.global.u32 	%r1112, [%rd23+308];
	xor.b32  	%r1442, %r1442, %r1112;
	ld.global.u32 	%r1113, [%rd23+312];
	xor.b32  	%r1441, %r1441, %r1113;
	ld.global.u32 	%r1114, [%rd23+316];
	xor.b32  	%r1440, %r1440, %r1114;
$L__BB0_122:
	add.s32 	%r1439, %r1439, 16;
	setp.ne.s32 	%p66, %r1439, 32;
	@%p66 bra 	$L__BB0_90;
	mad.lo.s32 	%r1115, %r1433, -31, %r375;
	add.s32 	%r1433, %r1115, 1;
	setp.ne.s32 	%p67, %r1433, 5;
	@%p67 bra 	$L__BB0_89;
	st.global.u32 	[%rd6+52], %r1444;
	st.global.u32 	[%rd6+56], %r1443;
	st.global.u32 	[%rd6+60], %r1442;
	st.global.u32 	[%rd6+64], %r1441;
	st.global.u32 	[%rd6+68], %r1440;
	add.s32 	%r1427, %r1427, 1;
	setp.lt.u32 	%p68, %r1427, %r366;
	@%p68 bra 	$L__BB0_88;
$L__BB0_125:
	shr.u64 	%rd24, %rd66, 2;
	add.s32 	%r1426, %r1426, 1;
	setp.lt.u64 	%p69, %rd66, 4;
	mov.u64 	%rd66, %rd24;
	@%p69 bra 	$L__BB0_126;
	bra.uni 	$L__BB0_86;
$L__BB0_126:
	setp.eq.s64 	%p70, %rd18, 0;
	@%p70 bra 	$L__BB0_168;
	mov.b32 	%r1520, 0;
	mov.u64 	%rd59, precalc_xorwow_offset_matrix;
	mov.u64 	%rd67, %rd18;
$L__BB0_128:
	and.b64  	%rd26, %rd67, 3;
	setp.eq.s64 	%p71, %rd26, 0;
	@%p71 bra 	$L__BB0_167;
	mul.wide.u32 	%rd58, %r1520, 3200;
	add.s64 	%rd27, %rd59, %rd58;
	cvt.u32.u64 	%r547, %rd26;
	mov.b32 	%r1521, 0;
$L__BB0_130:
	mov.b32 	%r1534, 0;
	mov.u32 	%r1535, %r1534;
	mov.u32 	%r1536, %r1534;
	mov.u32 	%r1537, %r1534;
	mov.u32 	%r1538, %r1534;
	mov.u32 	%r1527, %r1534;
$L__BB0_131:
	mul.wide.u32 	%rd60, %r1527, 4;
	add.s64 	%rd61, %rd19, %rd60;
	ld.global.u32 	%r555, [%rd61+4];
	shl.b32 	%r556, %r1527, 5;
	mov.b32 	%r1533, 0;
$L__BB0_132:
	.pragma "nounroll";
	shr.u32 	%r1120, %r555, %r1533;
	and.b32  	%r1121, %r1120, 1;
	setp.eq.b32 	%p72, %r1121, 1;
	not.pred 	%p73, %p72;
	add.s32 	%r1122, %r556, %r1533;
	mul.lo.s32 	%r1123, %r1122, 5;
	mul.wide.u32 	%rd62, %r1123, 4;
	add.s64 	%rd28, %rd27, %rd62;
	@%p73 bra 	$L__BB0_134;
	ld.global.u32 	%r1124, [%rd28];
	xor.b32  	%r1538, %r1538, %r1124;
	ld.global.u32 	%r1125, [%rd28+4];
	xor.b32  	%r1537, %r1537, %r1125;
	ld.global.u32 	%r1126, [%rd28+8];
	xor.b32  	%r1536, %r1536, %r1126;
	ld.global.u32 	%r1127, [%rd28+12];
	xor.b32  	%r1535, %r1535, %r1127;
	ld.global.u32 	%r1128, [%rd28+16];
	xor.b32  	%r1534, %r1534, %r1128;
$L__BB0_134:
	and.b32  	%r1130, %r1120, 2;
	setp.eq.s32 	%p74, %r1130, 0;
	@%p74 bra 	$L__BB0_136;
	ld.global.u32 	%r1131, [%rd28+20];
	xor.b32  	%r1538, %r1538, %r1131;
	ld.global.u32 	%r1132, [%rd28+24];
	xor.b32  	%r1537, %r1537, %r1132;
	ld.global.u32 	%r1133, [%rd28+28];
	xor.b32  	%r1536, %r1536, %r1133;
	ld.global.u32 	%r1134, [%rd28+32];
	xor.b32  	%r1535, %r1535, %r1134;
	ld.global.u32 	%r1135, [%rd28+36];
	xor.b32  	%r1534, %r1534, %r1135;
$L__BB0_136:
	and.b32  	%r1137, %r1120, 4;
	setp.eq.s32 	%p75, %r1137, 0;
	@%p75 bra 	$L__BB0_138;
	ld.global.u32 	%r1138, [%rd28+40];
	xor.b32  	%r1538, %r1538, %r1138;
	ld.global.u32 	%r1139, [%rd28+44];
	xor.b32  	%r1537, %r1537, %r1139;
	ld.global.u32 	%r1140, [%rd28+48];
	xor.b32  	%r1536, %r1536, %r1140;
	ld.global.u32 	%r1141, [%rd28+52];
	xor.b32  	%r1535, %r1535, %r1141;
	ld.global.u32 	%r1142, [%rd28+56];
	xor.b32  	%r1534, %r1534, %r1142;
$L__BB0_138:
	and.b32  	%r1144, %r1120, 8;
	setp.eq.s32 	%p76, %r1144, 0;
	@%p76 bra 	$L__BB0_140;
	ld.global.u32 	%r1145, [%rd28+60];
	xor.b32  	%r1538, %r1538, %r1145;
	ld.global.u32 	%r1146, [%rd28+64];
	xor.b32  	%r1537, %r1537, %r1146;
	ld.global.u32 	%r1147, [%rd28+68];
	xor.b32  	%r1536, %r1536, %r1147;
	ld.global.u32 	%r1148, [%rd28+72];
	xor.b32  	%r1535, %r1535, %r1148;
	ld.global.u32 	%r1149, [%rd28+76];
	xor.b32  	%r1534, %r1534, %r1149;
$L__BB0_140:
	and.b32  	%r1151, %r1120, 16;
	setp.eq.s32 	%p77, %r1151, 0;
	@%p77 bra 	$L__BB0_142;
	ld.global.u32 	%r1152, [%rd28+80];
	xor.b32  	%r1538, %r1538, %r1152;
	ld.global.u32 	%r1153, [%rd28+84];
	xor.b32  	%r1537, %r1537, %r1153;
	ld.global.u32 	%r1154, [%rd28+88];
	xor.b32  	%r1536, %r1536, %r1154;
	ld.global.u32 	%r1155, [%rd28+92];
	xor.b32  	%r1535, %r1535, %r1155;
	ld.global.u32 	%r1156, [%rd28+96];
	xor.b32  	%r1534, %r1534, %r1156;
$L__BB0_142:
	and.b32  	%r1158, %r1120, 32;
	setp.eq.s32 	%p78, %r1158, 0;
	@%p78 bra 	$L__BB0_144;
	ld.global.u32 	%r1159, [%rd28+100];
	xor.b32  	%r1538, %r1538, %r1159;
	ld.global.u32 	%r1160, [%rd28+104];
	xor.b32  	%r1537, %r1537, %r1160;
	ld.global.u32 	%r1161, [%rd28+108];
	xor.b32  	%r1536, %r1536, %r1161;
	ld.global.u32 	%r1162, [%rd28+112];
	xor.b32  	%r1535, %r1535, %r1162;
	ld.global.u32 	%r1163, [%rd28+116];
	xor.b32  	%r1534, %r1534, %r1163;
$L__BB0_144:
	and.b32  	%r1165, %r1120, 64;
	setp.eq.s32 	%p79, %r1165, 0;
	@%p79 bra 	$L__BB0_146;
	ld.global.u32 	%r1166, [%rd28+120];
	xor.b32  	%r1538, %r1538, %r1166;
	ld.global.u32 	%r1167, [%rd28+124];
	xor.b32  	%r1537, %r1537, %r1167;
	ld.global.u32 	%r1168, [%rd28+128];
	xor.b32  	%r1536, %r1536, %r1168;
	ld.global.u32 	%r1169, [%rd28+132];
	xor.b32  	%r1535, %r1535, %r1169;
	ld.global.u32 	%r1170, [%rd28+136];
	xor.b32  	%r1534, %r1534, %r1170;
$L__BB0_146:
	and.b32  	%r1172, %r1120, 128;
	setp.eq.s32 	%p80, %r1172, 0;
	@%p80 bra 	$L__BB0_148;
	ld.global.u32 	%r1173, [%rd28+140];
	xor.b32  	%r1538, %r1538, %r1173;
	ld.global.u32 	%r1174, [%rd28+144];
	xor.b32  	%r1537, %r1537, %r1174;
	ld.global.u32 	%r1175, [%rd28+148];
	xor.b32  	%r1536, %r1536, %r1175;
	ld.global.u32 	%r1176, [%rd28+152];
	xor.b32  	%r1535, %r1535, %r1176;
	ld.global.u32 	%r1177, [%rd28+156];
	xor.b32  	%r1534, %r1534, %r1177;
$L__BB0_148:
	and.b32  	%r1179, %r1120, 256;
	setp.eq.s32 	%p81, %r1179, 0;
	@%p81 bra 	$L__BB0_150;
	ld.global.u32 	%r1180, [%rd28+160];
	xor.b32  	%r1538, %r1538, %r1180;
	ld.global.u32 	%r1181, [%rd28+164];
	xor.b32  	%r1537, %r1537, %r1181;
	ld.global.u32 	%r1182, [%rd28+168];
	xor.b32  	%r1536, %r1536, %r1182;
	ld.global.u32 	%r1183, [%rd28+172];
	xor.b32  	%r1535, %r1535, %r1183;
	ld.global.u32 	%r1184, [%rd28+176];
	xor.b32  	%r1534, %r1534, %r1184;
$L__BB0_150:
	and.b32  	%r1186, %r1120, 512;
	setp.eq.s32 	%p82, %r1186, 0;
	@%p82 bra 	$L__BB0_152;
	ld.global.u32 	%r1187, [%rd28+180];
	xor.b32  	%r1538, %r1538, %r1187;
	ld.global.u32 	%r1188, [%rd28+184];
	xor.b32  	%r1537, %r1537, %r1188;
	ld.global.u32 	%r1189, [%rd28+188];
	xor.b32  	%r1536, %r1536, %r1189;
	ld.global.u32 	%r1190, [%rd28+192];
	xor.b32  	%r1535, %r1535, %r1190;
	ld.global.u32 	%r1191, [%rd28+196];
	xor.b32  	%r1534, %r1534, %r1191;
$L__BB0_152:
	and.b32  	%r1193, %r1120, 1024;
	setp.eq.s32 	%p83, %r1193, 0;
	@%p83 bra 	$L__BB0_154;
	ld.global.u32 	%r1194, [%rd28+200];
	xor.b32  	%r1538, %r1538, %r1194;
	ld.global.u32 	%r1195, [%rd28+204];
	xor.b32  	%r1537, %r1537, %r1195;
	ld.global.u32 	%r1196, [%rd28+208];
	xor.b32  	%r1536, %r1536, %r1196;
	ld.global.u32 	%r1197, [%rd28+212];
	xor.b32  	%r1535, %r1535, %r1197;
	ld.global.u32 	%r1198, [%rd28+216];
	xor.b32  	%r1534, %r1534, %r1198;
$L__BB0_154:
	and.b32  	%r1200, %r1120, 2048;
	setp.eq.s32 	%p84, %r1200, 0;
	@%p84 bra 	$L__BB0_156;
	ld.global.u32 	%r1201, [%rd28+220];
	xor.b32  	%r1538, %r1538, %r1201;
	ld.global.u32 	%r1202, [%rd28+224];
	xor.b32  	%r1537, %r1537, %r1202;
	ld.global.u32 	%r1203, [%rd28+228];
	xor.b32  	%r1536, %r1536, %r1203;
	ld.global.u32 	%r1204, [%rd28+232];
	xor.b32  	%r1535, %r1535, %r1204;
	ld.global.u32 	%r1205, [%rd28+236];
	xor.b32  	%r1534, %r1534, %r1205;
$L__BB0_156:
	and.b32  	%r1207, %r1120, 4096;
	setp.eq.s32 	%p85, %r1207, 0;
	@%p85 bra 	$L__BB0_158;
	ld.global.u32 	%r1208, [%rd28+240];
	xor.b32  	%r1538, %r1538, %r1208;
	ld.global.u32 	%r1209, [%rd28+244];
	xor.b32  	%r1537, %r1537, %r1209;
	ld.global.u32 	%r1210, [%rd28+248];
	xor.b32  	%r1536, %r1536, %r1210;
	ld.global.u32 	%r1211, [%rd28+252];
	xor.b32  	%r1535, %r1535, %r1211;
	ld.global.u32 	%r1212, [%rd28+256];
	xor.b32  	%r1534, %r1534, %r1212;
$L__BB0_158:
	and.b32  	%r1214, %r1120, 8192;
	setp.eq.s32 	%p86, %r1214, 0;
	@%p86 bra 	$L__BB0_160;
	ld.global.u32 	%r1215, [%rd28+260];
	xor.b32  	%r1538, %r1538, %r1215;
	ld.global.u32 	%r1216, [%rd28+264];
	xor.b32  	%r1537, %r1537, %r1216;
	ld.global.u32 	%r1217, [%rd28+268];
	xor.b32  	%r1536, %r1536, %r1217;
	ld.global.u32 	%r1218, [%rd28+272];
	xor.b32  	%r1535, %r1535, %r1218;
	ld.global.u32 	%r1219, [%rd28+276];
	xor.b32  	%r1534, %r1534, %r1219;
$L__BB0_160:
	and.b32  	%r1221, %r1120, 16384;
	setp.eq.s32 	%p87, %r1221, 0;
	@%p87 bra 	$L__BB0_162;
	ld.global.u32 	%r1222, [%rd28+280];
	xor.b32  	%r1538, %r1538, %r1222;
	ld.global.u32 	%r1223, [%rd28+284];
	xor.b32  	%r1537, %r1537, %r1223;
	ld.global.u32 	%r1224, [%rd28+288];
	xor.b32  	%r1536, %r1536, %r1224;
	ld.global.u32 	%r1225, [%rd28+292];
	xor.b32  	%r1535, %r1535, %r1225;
	ld.global.u32 	%r1226, [%rd28+296];
	xor.b32  	%r1534, %r1534, %r1226;
$L__BB0_162:
	and.b32  	%r1228, %r1120, 32768;
	setp.eq.s32 	%p88, %r1228, 0;
	@%p88 bra 	$L__BB0_164;
	ld.global.u32 	%r1229, [%rd28+300];
	xor.b32  	%r1538, %r1538, %r1229;
	ld.global.u32 	%r1230, [%rd28+304];
	xor.b32  	%r1537, %r1537, %r1230;
	ld.global.u32 	%r1231, [%rd28+308];
	xor.b32  	%r1536, %r1536, %r1231;
	ld.global.u32 	%r1232, [%rd28+312];
	xor.b32  	%r1535, %r1535, %r1232;
	ld.global.u32 	%r1233, [%rd28+316];
	xor.b32  	%r1534, %r1534, %r1233;
$L__BB0_164:
	add.s32 	%r1533, %r1533, 16;
	setp.ne.s32 	%p89, %r1533, 32;
	@%p89 bra 	$L__BB0_132;
	mad.lo.s32 	%r1234, %r1527, -31, %r556;
	add.s32 	%r1527, %r1234, 1;
	setp.ne.s32 	%p90, %r1527, 5;
	@%p90 bra 	$L__BB0_131;
	st.global.u32 	[%rd6+52], %r1538;
	st.global.u32 	[%rd6+56], %r1537;
	st.global.u32 	[%rd6+60], %r1536;
	st.global.u32 	[%rd6+64], %r1535;
	st.global.u32 	[%rd6+68], %r1534;
	add.s32 	%r1521, %r1521, 1;
	setp.lt.u32 	%p91, %r1521, %r547;
	@%p91 bra 	$L__BB0_130;
$L__BB0_167:
	shr.u64 	%rd29, %rd67, 2;
	add.s32 	%r1520, %r1520, 1;
	setp.gt.u64 	%p92, %rd67, 3;
	mov.u64 	%rd67, %rd29;
	@%p92 bra 	$L__BB0_128;
$L__BB0_168:
	cvt.u32.u64 	%r1235, %rd18;
	mad.lo.s32 	%r1236, %r1235, 362437, %r364;
	st.global.u32 	[%rd6+48], %r1236;
	mov.b32 	%r1237, 0;
	st.global.v2.u32 	[%rd6+72], {%r1237, %r1237};
	st.global.u32 	[%rd6+80], %r1237;
	mov.b64 	%rd63, 0;
	st.global.u64 	[%rd6+88], %rd63;
	ret;

}
	// .globl	_Z6reducePdP17curandStateXORWOWyy
.visible .entry _Z6reducePdP17curandStateXORWOWyy(
	.param .u64 .ptr .align 1 _Z6reducePdP17curandStateXORWOWyy_param_0,
	.param .u64 .ptr .align 1 _Z6reducePdP17curandStateXORWOWyy_param_1,
	.param .u64 _Z6reducePdP17curandStateXORWOWyy_param_2,
	.param .u64 _Z6reducePdP17curandStateXORWOWyy_param_3
)
{
	.reg .pred 	%p<14>;
	.reg .b32 	%r<234>;
	.reg .b32 	%f<3>;
	.reg .b64 	%rd<35>;
	.reg .b64 	%fd<75>;

	ld.param.u64 	%rd8, [_Z6reducePdP17curandStateXORWOWyy_param_1];
	ld.param.u64 	%rd6, [_Z6reducePdP17curandStateXORWOWyy_param_2];
	ld.param.u64 	%rd7, [_Z6reducePdP17curandStateXORWOWyy_param_3];
	cvta.to.global.u64 	%rd9, %rd8;
	mov.u32 	%r1, %tid.x;
	mov.u32 	%r2, %ctaid.x;
	mov.u32 	%r86, %ntid.x;
	mad.lo.s32 	%r87, %r2, %r86, %r1;
	shl.b32 	%r88, %r87, 1;
	mul.wide.s32 	%rd10, %r88, 48;
	add.s64 	%rd1, %rd9, %rd10;
	ld.global.v2.u32 	{%r223, %r222}, [%rd1];
	ld.global.v2.u32 	{%r224, %r225}, [%rd1+8];
	ld.global.v2.u32 	{%r226, %r227}, [%rd1+16];
	ld.global.v2.u32 	{%r9, %r10}, [%rd1+24];
	ld.global.f32 	%f1, [%rd1+32];
	ld.global.f64 	%fd1, [%rd1+40];
	ld.global.v2.u32 	{%r233, %r232}, [%rd1+48];
	ld.global.v2.u32 	{%r231, %r191}, [%rd1+56];
	ld.global.v2.u32 	{%r192, %r193}, [%rd1+64];
	ld.global.v2.u32 	{%r17, %r18}, [%rd1+72];
	ld.global.f32 	%f2, [%rd1+80];
	ld.global.f64 	%fd2, [%rd1+88];
	setp.eq.s64 	%p1, %rd6, 0;
	mov.f64 	%fd74, 0d0000000000000000;
	mov.u32 	%r228, %r193;
	mov.u32 	%r229, %r192;
	mov.u32 	%r230, %r191;
	@%p1 bra 	$L__BB1_7;
	setp.eq.s64 	%p2, %rd6, 1;
	mov.f64 	%fd74, 0d0000000000000000;
	mov.u32 	%r210, %r233;
	mov.u32 	%r220, %r223;
	@%p2 bra 	$L__BB1_5;
	and.b64  	%rd34, %rd6, -2;
	add.s32 	%r189, %r233, 724874;
	add.s32 	%r188, %r223, 724874;
	mov.f64 	%fd74, 0d0000000000000000;
$L__BB1_3:
	mov.u32 	%r28, %r227;
	mov.u32 	%r27, %r193;
	shr.u32 	%r90, %r222, 2;
	xor.b32  	%r91, %r90, %r222;
	shl.b32 	%r92, %r28, 4;
	shl.b32 	%r93, %r91, 1;
	xor.b32  	%r94, %r93, %r92;
	xor.b32  	%r95, %r94, %r91;
	xor.b32  	%r33, %r95, %r28;
	add.s32 	%r96, %r188, %r33;
	add.s32 	%r97, %r96, -362437;
	shr.u32 	%r98, %r224, 2;
	xor.b32  	%r99, %r98, %r224;
	shl.b32 	%r100, %r33, 4;
	shl.b32 	%r101, %r99, 1;
	xor.b32  	%r102, %r101, %r100;
	xor.b32  	%r103, %r102, %r99;
	xor.b32  	%r34, %r103, %r33;
	add.s32 	%r104, %r188, %r34;
	cvt.u64.u32 	%rd11, %r97;
	mul.wide.u32 	%rd12, %r104, 2097152;
	xor.b64  	%rd13, %rd12, %rd11;
	cvt.rn.f64.u64 	%fd13, %rd13;
	fma.rn.f64 	%fd14, %fd13, 0d3CA0000000000000, 0d3C90000000000000;
	fma.rn.f64 	%fd15, %fd14, 0d4000000000000000, 0dBFF0000000000000;
	shr.u32 	%r105, %r232, 2;
	xor.b32  	%r106, %r105, %r232;
	shl.b32 	%r107, %r27, 4;
	shl.b32 	%r108, %r106, 1;
	xor.b32  	%r109, %r107, %r108;
	xor.b32  	%r110, %r109, %r27;
	xor.b32  	%r35, %r110, %r106;
	add.s32 	%r111, %r189, %r35;
	add.s32 	%r112, %r111, -362437;
	shr.u32 	%r113, %r231, 2;
	xor.b32  	%r114, %r113, %r231;
	shl.b32 	%r115, %r35, 4;
	shl.b32 	%r116, %r114, 1;
	xor.b32  	%r117, %r116, %r115;
	xor.b32  	%r118, %r117, %r114;
	xor.b32  	%r230, %r118, %r35;
	add.s32 	%r119, %r189, %r230;
	cvt.u64.u32 	%rd14, %r112;
	mul.wide.u32 	%rd15, %r119, 2097152;
	xor.b64  	%rd16, %rd15, %rd14;
	cvt.rn.f64.u64 	%fd16, %rd16;
	fma.rn.f64 	%fd17, %fd16, 0d3CA0000000000000, 0d3C90000000000000;
	fma.rn.f64 	%fd18, %fd17, 0d4000000000000000, 0dBFF0000000000000;
	mul.f64 	%fd19, %fd18, %fd18;
	fma.rn.f64 	%fd20, %fd15, %fd15, %fd19;
	setp.le.f64 	%p3, %fd20, 0d3FF0000000000000;
	selp.f64 	%fd21, 0d3FF0000000000000, 0d0000000000000000, %p3;
	add.f64 	%fd22, %fd74, %fd21;
	shr.u32 	%r120, %r225, 2;
	xor.b32  	%r121, %r120, %r225;
	shl.b32 	%r122, %r34, 4;
	shl.b32 	%r123, %r121, 1;
	xor.b32  	%r124, %r123, %r122;
	xor.b32  	%r125, %r124, %r121;
	xor.b32  	%r37, %r125, %r34;
	add.s32 	%r126, %r188, %r37;
	add.s32 	%r127, %r126, 362437;
	shr.u32 	%r128, %r226, 2;
	xor.b32  	%r129, %r128, %r226;
	shl.b32 	%r130, %r37, 4;
	shl.b32 	%r131, %r129, 1;
	xor.b32  	%r132, %r131, %r130;
	xor.b32  	%r133, %r132, %r129;
	xor.b32  	%r227, %r133, %r37;
	add.s32 	%r134, %r188, %r227;
	add.s32 	%r135, %r134, 724874;
	cvt.u64.u32 	%rd17, %r127;
	mul.wide.u32 	%rd18, %r135, 2097152;
	xor.b64  	%rd19, %rd18, %rd17;
	cvt.rn.f64.u64 	%fd23, %rd19;
	fma.rn.f64 	%fd24, %fd23, 0d3CA0000000000000, 0d3C90000000000000;
	fma.rn.f64 	%fd25, %fd24, 0d4000000000000000, 0dBFF0000000000000;
	shr.u32 	%r136, %r191, 2;
	xor.b32  	%r137, %r136, %r191;
	shl.b32 	%r138, %r230, 4;
	shl.b32 	%r139, %r137, 1;
	xor.b32  	%r140, %r138, %r139;
	xor.b32  	%r141, %r140, %r230;
	xor.b32  	%r229, %r141, %r137;
	add.s32 	%r142, %r189, %r229;
	add.s32 	%r143, %r142, 362437;
	shr.u32 	%r144, %r192, 2;
	xor.b32  	%r145, %r144, %r192;
	shl.b32 	%r146, %r229, 4;
	shl.b32 	%r147, %r145, 1;
	xor.b32  	%r148, %r147, %r146;
	xor.b32  	%r149, %r148, %r145;
	xor.b32  	%r193, %r149, %r229;
	add.s32 	%r150, %r189, %r193;
	add.s32 	%r151, %r150, 724874;
	cvt.u64.u32 	%rd20, %r143;
	mul.wide.u32 	%rd21, %r151, 2097152;
	xor.b64  	%rd22, %rd21, %rd20;
	cvt.rn.f64.u64 	%fd26, %rd22;
	fma.rn.f64 	%fd27, %fd26, 0d3CA0000000000000, 0d3C90000000000000;
	fma.rn.f64 	%fd28, %fd27, 0d4000000000000000, 0dBFF0000000000000;
	mul.f64 	%fd29, %fd28, %fd28;
	fma.rn.f64 	%fd30, %fd25, %fd25, %fd29;
	setp.le.f64 	%p4, %fd30, 0d3FF0000000000000;
	selp.f64 	%fd31, 0d3FF0000000000000, 0d0000000000000000, %p4;
	add.f64 	%fd74, %fd22, %fd31;
	add.s32 	%r189, %r189, 1449748;
	add.s32 	%r188, %r188, 1449748;
	add.s64 	%rd34, %rd34, -2;
	setp.ne.s64 	%p5, %rd34, 0;
	mov.u32 	%r231, %r35;
	mov.u32 	%r191, %r230;
	mov.u32 	%r192, %r229;
	mov.u32 	%r226, %r37;
	mov.u32 	%r225, %r34;
	mov.u32 	%r224, %r33;
	mov.u32 	%r222, %r28;
	mov.u32 	%r232, %r27;
	@%p5 bra 	$L__BB1_3;
	add.s32 	%r210, %r189, -724874;
	add.s32 	%r220, %r188, -724874;
	mov.u32 	%r232, %r27;
	mov.u32 	%r231, %r35;
	mov.u32 	%r225, %r34;
	mov.u32 	%r224, %r33;
	mov.u32 	%r222, %r28;
	mov.u32 	%r226, %r37;
	mov.u32 	%r228, %r193;
	mov.u32 	%r191, %r230;
	mov.u32 	%r192, %r229;
$L__BB1_5:
	cvt.u32.u64 	%r152, %rd6;
	mul.lo.s32 	%r153, %r152, 724874;
	add.s32 	%r223, %r223, %r153;
	add.s32 	%r233, %r233, %r153;
	and.b64  	%rd23, %rd6, 1;
	setp.eq.b64 	%p6, %rd23, 1;
	not.pred 	%p7, %p6;
	@%p7 bra 	$L__BB1_7;
	shr.u32 	%r154, %r222, 2;
	xor.b32  	%r155, %r154, %r222;
	shl.b32 	%r156, %r227, 4;
	shl.b32 	%r157, %r155, 1;
	xor.b32  	%r158, %r157, %r156;
	xor.b32  	%r159, %r158, %r155;
	xor.b32  	%r69, %r159, %r227;
	add.s32 	%r160, %r220, %r69;
	add.s32 	%r161, %r160, 362437;
	shr.u32 	%r162, %r224, 2;
	xor.b32  	%r163, %r162, %r224;
	shl.b32 	%r164, %r69, 4;
	shl.b32 	%r165, %r163, 1;
	xor.b32  	%r166, %r165, %r164;
	xor.b32  	%r167, %r166, %r163;
	xor.b32  	%r70, %r167, %r69;
	add.s32 	%r168, %r220, %r70;
	add.s32 	%r169, %r168, 724874;
	cvt.u64.u32 	%rd24, %r161;
	mul.wide.u32 	%rd25, %r169, 2097152;
	xor.b64  	%rd26, %rd25, %rd24;
	cvt.rn.f64.u64 	%fd32, %rd26;
	fma.rn.f64 	%fd33, %fd32, 0d3CA0000000000000, 0d3C90000000000000;
	fma.rn.f64 	%fd34, %fd33, 0d4000000000000000, 0dBFF0000000000000;
	shr.u32 	%r170, %r232, 2;
	xor.b32  	%r171, %r170, %r232;
	shl.b32 	%r172, %r193, 4;
	shl.b32 	%r173, %r171, 1;
	xor.b32  	%r174, %r172, %r173;
	xor.b32  	%r175, %r174, %r193;
	xor.b32  	%r229, %r175, %r171;
	add.s32 	%r176, %r210, %r229;
	add.s32 	%r177, %r176, 362437;
	shr.u32 	%r178, %r231, 2;
	xor.b32  	%r179, %r178, %r231;
	shl.b32 	%r180, %r229, 4;
	shl.b32 	%r181, %r179, 1;
	xor.b32  	%r182, %r181, %r180;
	xor.b32  	%r183, %r182, %r179;
	xor.b32  	%r228, %r183, %r229;
	add.s32 	%r184, %r210, %r228;
	add.s32 	%r185, %r184, 724874;
	cvt.u64.u32 	%rd27, %r177;
	mul.wide.u32 	%rd28, %r185, 2097152;
	xor.b64  	%rd29, %rd28, %rd27;
	cvt.rn.f64.u64 	%fd35, %rd29;
	fma.rn.f64 	%fd36, %fd35, 0d3CA0000000000000, 0d3C90000000000000;
	fma.rn.f64 	%fd37, %fd36, 0d4000000000000000, 0dBFF0000000000000;
	mul.f64 	%fd38, %fd37, %fd37;
	fma.rn.f64 	%fd39, %fd34, %fd34, %fd38;
	setp.le.f64 	%p8, %fd39, 0d3FF0000000000000;
	selp.f64 	%fd40, 0d3FF0000000000000, 0d0000000000000000, %p8;
	add.f64 	%fd74, %fd74, %fd40;
	mov.u32 	%r222, %r225;
	mov.u32 	%r224, %r226;
	mov.u32 	%r225, %r227;
	mov.u32 	%r226, %r69;
	mov.u32 	%r227, %r70;
	mov.u32 	%r230, %r193;
	mov.u32 	%r231, %r192;
	mov.u32 	%r232, %r191;
$L__BB1_7:
	cvt.rn.f64.u64 	%fd41, %rd7;
	div.rn.f64 	%fd42, %fd74, %fd41;
	shl.b32 	%r186, %r1, 3;
	mov.u32 	%r187, tmp;
	add.s32 	%r85, %r187, %r186;
	st.shared.f64 	[%r85], %fd42;
	bar.sync 	0;
	st.global.v2.u32 	[%rd1], {%r223, %r222};
	st.global.v2.u32 	[%rd1+8], {%r224, %r225};
	st.global.v2.u32 	[%rd1+16], {%r226, %r227};
	st.global.v2.u32 	[%rd1+24], {%r9, %r10};
	st.global.f32 	[%rd1+32], %f1;
	st.global.f64 	[%rd1+40], %fd1;
	st.global.v2.u32 	[%rd1+48], {%r233, %r232};
	st.global.v2.u32 	[%rd1+56], {%r231, %r230};
	st.global.v2.u32 	[%rd1+64], {%r229, %r228};
	st.global.v2.u32 	[%rd1+72], {%r17, %r18};
	st.global.f32 	[%rd1+80], %f2;
	st.global.f64 	[%rd1+88], %fd2;
	setp.gt.u32 	%p9, %r1, 255;
	@%p9 bra 	$L__BB1_9;
	ld.shared.f64 	%fd43, [%r85+2048];
	ld.shared.f64 	%fd44, [%r85];
	add.f64 	%fd45, %fd43, %fd44;
	st.shared.f64 	[%r85], %fd45;
$L__BB1_9:
	bar.sync 	0;
	setp.gt.u32 	%p10, %r1, 127;
	@%p10 bra 	$L__BB1_11;
	ld.shared.f64 	%fd46, [%r85+1024];
	ld.shared.f64 	%fd47, [%r85];
	add.f64 	%fd48, %fd46, %fd47;
	st.shared.f64 	[%r85], %fd48;
$L__BB1_11:
	bar.sync 	0;
	setp.gt.u32 	%p11, %r1, 63;
	@%p11 bra 	$L__BB1_13;
	ld.shared.f64 	%fd49, [%r85+512];
	ld.shared.f64 	%fd50, [%r85];
	add.f64 	%fd51, %fd49, %fd50;
	st.shared.f64 	[%r85], %fd51;
$L__BB1_13:
	bar.sync 	0;
	setp.gt.u32 	%p12, %r1, 31;
	@%p12 bra 	$L__BB1_16;
	ld.volatile.shared.f64 	%fd52, [%r85+256];
	ld.volatile.shared.f64 	%fd53, [%r85];
	add.f64 	%fd54, %fd52, %fd53;
	st.volatile.shared.f64 	[%r85], %fd54;
	ld.volatile.shared.f64 	%fd55, [%r85+128];
	ld.volatile.shared.f64 	%fd56, [%r85];
	add.f64 	%fd57, %fd55, %fd56;
	st.volatile.shared.f64 	[%r85], %fd57;
	ld.volatile.shared.f64 	%fd58, [%r85+64];
	ld.volatile.shared.f64 	%fd59, [%r85];
	add.f64 	%fd60, %fd58, %fd59;
	st.volatile.shared.f64 	[%r85], %fd60;
	ld.volatile.shared.f64 	%fd61, [%r85+32];
	ld.volatile.shared.f64 	%fd62, [%r85];
	add.f64 	%fd63, %fd61, %fd62;
	st.volatile.shared.f64 	[%r85], %fd63;
	ld.volatile.shared.f64 	%fd64, [%r85+16];
	ld.volatile.shared.f64 	%fd65, [%r85];
	add.f64 	%fd66, %fd64, %fd65;
	st.volatile.shared.f64 	[%r85], %fd66;
	ld.volatile.shared.f64 	%fd67, [%r85+8];
	ld.volatile.shared.f64 	%fd68, [%r85];
	add.f64 	%fd69, %fd67, %fd68;
	st.volatile.shared.f64 	[%r85], %fd69;
	setp.ne.s32 	%p13, %r1, 0;
	@%p13 bra 	$L__BB1_16;
	ld.param.u64 	%rd33, [_Z6reducePdP17curandStateXORWOWyy_param_0];
	ld.shared.f64 	%fd70, [tmp];
	cvta.to.global.u64 	%rd30, %rd33;
	mul.wide.u32 	%rd31, %r2, 8;
	add.s64 	%rd32, %rd30, %rd31;
	st.global.f64 	[%rd32], %fd70;
$L__BB1_16:
	ret;

}


// ===== COMPILED SASS (sm_100) =====

	.target	sm_100

	.elftype	@"ET_EXEC"


//--------------------- .note.nv.tkinfo           --------------------------
	.section	.note.nv.tkinfo,"",@"SHT_NOTE"
	.sectionflags	@"SHF_NOTE_NV_TKINFO"
	.tkinfo
        /*0018*/ 	.word	0x00000002
        /*0030*/ 	.string	""
        /*0030*/ 	.string	"ptxas"
        /*0030*/ 	.string	"Cuda compilation tools, release 13.0, V13.0.88"
        /*0030*/ 	.string	"Build cuda_13.0.r13.0/compiler.36424714_0"
        /*0030*/ 	.string	"-arch sm_100 -m 64 "



//--------------------- .note.nv.cuinfo           --------------------------
	.section	.note.nv.cuinfo,"",@"SHT_NOTE"
	.sectionflags	@"SHF_NOTE_NV_CUINFO"
        /*0018*/ 	.short	0x0002
        /*001a*/ 	.short	0x0064
        /*001c*/ 	.short	0x0082
	.zero		2


//--------------------- .nv.info                  --------------------------
	.section	.nv.info,"",@"SHT_CUDA_INFO"
	.align	4


	//----- nvinfo : EIATTR_REGCOUNT
	.align		4
        /*0000*/ 	.byte	0x04, 0x2f
        /*0002*/ 	.short	(.L_10 - .L_9)
	.align		4
.L_9:
        /*0004*/ 	.word	index@(_Z10initializePyS_S_P17curandStateXORWOW)
        /*0008*/ 	.word	0x00000028


	//----- nvinfo : EIATTR_FRAME_SIZE
	.align		4
.L_10:
        /*000c*/ 	.byte	0x04, 0x11
        /*000e*/ 	.short	(.L_12 - .L_11)
	.align		4
.L_11:
        /*0010*/ 	.word	index@(_Z10initializePyS_S_P17curandStateXORWOW)
        /*0014*/ 	.word	0x00000000


	//----- nvinfo : EIATTR_REGCOUNT
	.align		4
.L_12:
        /*0018*/ 	.byte	0x04, 0x2f
        /*001a*/ 	.short	(.L_14 - .L_13)
	.align		4
.L_13:
        /*001c*/ 	.word	index@(_Z6reducePdP17curandStateXORWOWyy)
        /*0020*/ 	.word	0x00000030


	//----- nvinfo : EIATTR_FRAME_SIZE
	.align		4
.L_14:
        /*0024*/ 	.byte	0x04, 0x11
        /*0026*/ 	.short	(.L_16 - .L_15)
	.align		4
.L_15:
        /*0028*/ 	.word	index@($__internal_0_$__cuda_sm20_div_rn_f64_full)
        /*002c*/ 	.word	0x00000000


	//----- nvinfo : EIATTR_FRAME_SIZE
	.align		4
.L_16:
        /*0030*/ 	.byte	0x04, 0x11
        /*0032*/ 	.short	(.L_18 - .L_17)
	.align		4
.L_17:
        /*0034*/ 	.word	index@(_Z6reducePdP17curandStateXORWOWyy)
        /*0038*/ 	.word	0x00000000


	//----- nvinfo : EIATTR_MIN_STACK_SIZE
	.align		4
.L_18:
        /*003c*/ 	.byte	0x04, 0x12
        /*003e*/ 	.short	(.L_20 - .L_19)
	.align		4
.L_19:
        /*0040*/ 	.word	index@(_Z6reducePdP17curandStateXORWOWyy)
        /*0044*/ 	.word	0x00000000


	//----- nvinfo : EIATTR_MIN_STACK_SIZE
	.align		4
.L_20:
        /*0048*/ 	.byte	0x04, 0x12
        /*004a*/ 	.short	(.L_22 - .L_21)
	.align		4
.L_21:
        /*004c*/ 	.word	index@(_Z10initializePyS_S_P17curandStateXORWOW)
        /*0050*/ 	.word	0x00000000
.L_22:


//--------------------- .nv.compat                --------------------------
	.section	.nv.compat,"",@"SHT_CUDA_COMPAT_INFO"
	.align	4
        /*0000*/ 	.byte	0x02, 0x09, 0x00, 0x00, 0x02, 0x02, 0x01, 0x00, 0x02, 0x05, 0x05, 0x00, 0x03, 0x07, 0x01, 0x01
        /*0010*/ 	.byte	0x02, 0x03, 0x00, 0x00, 0x02, 0x06, 0x01, 0x00, 0x04, 0x0b, 0x08, 0x00, 0x01, 0x00, 0x00, 0x00
        /*0020*/ 	.byte	0x00, 0x00, 0x00, 0x00


//--------------------- .nv.info._Z6reducePdP17curandStateXORWOWyy --------------------------
	.section	.nv.info._Z6reducePdP17curandStateXORWOWyy,"",@"SHT_CUDA_INFO"
	.sectionflags	@""
	.align	4


	//----- nvinfo : EIATTR_CUDA_API_VERSION
	.align		4
        /*0000*/ 	.byte	0x04, 0x37
        /*0002*/ 	.short	(.L_24 - .L_23)
.L_23:
        /*0004*/ 	.word	0x00000082


	//----- nvinfo : EIATTR_KPARAM_INFO
	.align		4
.L_24:
        /*0008*/ 	.byte	0x04, 0x17
        /*000a*/ 	.short	(.L_26 - .L_25)
.L_25:
        /*000c*/ 	.word	0x00000000
        /*0010*/ 	.short	0x0003
        /*0012*/ 	.short	0x0018
        /*0014*/ 	.byte	0x00, 0xf0, 0x21, 0x00


	//----- nvinfo : EIATTR_KPARAM_INFO
	.align		4
.L_26:
        /*0018*/ 	.byte	0x04, 0x17
        /*001a*/ 	.short	(.L_28 - .L_27)
.L_27:
        /*001c*/ 	.word	0x00000000
        /*0020*/ 	.short	0x0002
        /*0022*/ 	.short	0x0010
        /*0024*/ 	.byte	0x00, 0xf0, 0x21, 0x00


	//----- nvinfo : EIATTR_KPARAM_INFO
	.align		4
.L_28:
        /*0028*/ 	.byte	0x04, 0x17
        /*002a*/ 	.short	(.L_30 - .L_29)
.L_29:
        /*002c*/ 	.word	0x00000000
        /*0030*/ 	.short	0x0001
        /*0032*/ 	.short	0x0008
        /*0034*/ 	.byte	0x00, 0xf5, 0x21, 0x00


	//----- nvinfo : EIATTR_KPARAM_INFO
	.align		4
.L_30:
        /*0038*/ 	.byte	0x04, 0x17
        /*003a*/ 	.short	(.L_32 - .L_31)
.L_31:
        /*003c*/ 	.word	0x00000000
        /*0040*/ 	.short	0x0000
        /*0042*/ 	.short	0x0000
        /*0044*/ 	.byte	0x00, 0xf5, 0x21, 0x00


	//----- nvinfo : EIATTR_SPARSE_MMA_MASK
	.align		4
.L_32:
        /*0048*/ 	.byte	0x03, 0x50
        /*004a*/ 	.short	0x0000


	//----- nvinfo : EIATTR_MAXREG_COUNT
	.align		4
        /*004c*/ 	.byte	0x03, 0x1b
        /*004e*/ 	.short	0x00ff


	//----- nvinfo : EIATTR_NUM_BARRIERS
	.align		4
        /*0050*/ 	.byte	0x02, 0x4c
        /*0052*/ 	.byte	0x01
	.zero		1


	//----- nvinfo : EIATTR_MERCURY_ISA_VERSION
	.align		4
        /*0054*/ 	.byte	0x03, 0x5f
        /*0056*/ 	.short	0x0101


	//----- nvinfo : EIATTR_VRC_CTA_INIT_COUNT
	.align		4
        /*0058*/ 	.byte	0x02, 0x4a
	.zero		1
	.zero		1


	//----- nvinfo : EIATTR_EXIT_INSTR_OFFSETS
	.align		4
        /*005c*/ 	.byte	0x04, 0x1c
        /*005e*/ 	.short	(.L_34 - .L_33)


	//   ....[0]....
.L_33:
        /*0060*/ 	.word	0x00001100


	//   ....[1]....
        /*0064*/ 	.word	0x000012a0


	//   ....[2]....
        /*0068*/ 	.word	0x000012f0


	//----- nvinfo : EIATTR_CRS_STACK_SIZE
	.align		4
.L_34:
        /*006c*/ 	.byte	0x04, 0x1e
        /*006e*/ 	.short	(.L_36 - .L_35)
.L_35:
        /*0070*/ 	.word	0x00000000


	//----- nvinfo : EIATTR_CBANK_PARAM_SIZE
	.align		4
.L_36:
        /*0074*/ 	.byte	0x03, 0x19
        /*0076*/ 	.short	0x0020


	//----- nvinfo : EIATTR_PARAM_CBANK
	.align		4
        /*0078*/ 	.byte	0x04, 0x0a
        /*007a*/ 	.short	(.L_38 - .L_37)
	.align		4
.L_37:
        /*007c*/ 	.word	index@(.nv.constant0._Z6reducePdP17curandStateXORWOWyy)
        /*0080*/ 	.short	0x0380
        /*0082*/ 	.short	0x0020


	//----- nvinfo : EIATTR_SW_WAR
	.align		4
.L_38:
        /*0084*/ 	.byte	0x04, 0x36
        /*0086*/ 	.short	(.L_40 - .L_39)
.L_39:
        /*0088*/ 	.word	0x00000008
.L_40:


//--------------------- .nv.info._Z10initializePyS_S_P17curandStateXORWOW --------------------------
	.section	.nv.info._Z10initializePyS_S_P17curandStateXORWOW,"",@"SHT_CUDA_INFO"
	.sectionflags	@""
	.align	4


	//----- nvinfo : EIATTR_CUDA_API_VERSION
	.align		4
        /*0000*/ 	.byte	0x04, 0x37
        /*0002*/ 	.short	(.L_42 - .L_41)
.L_41:
        /*0004*/ 	.word	0x00000082


	//----- nvinfo : EIATTR_KPARAM_INFO
	.align		4
.L_42:
        /*0008*/ 	.byte	0x04, 0x17
        /*000a*/ 	.short	(.L_44 - .L_43)
.L_43:
        /*000c*/ 	.word	0x00000000
        /*0010*/ 	.short	0x0003
        /*0012*/ 	.short	0x0018
        /*0014*/ 	.byte	0x00, 0xf5, 0x21, 0x00


	//----- nvinfo : EIATTR_KPARAM_INFO
	.align		4
.L_44:
        /*0018*/ 	.byte	0x04, 0x17
        /*001a*/ 	.short	(.L_46 - .L_45)
.L_45:
        /*001c*/ 	.word	0x00000000
        /*0020*/ 	.short	0x0002
        /*0022*/ 	.short	0x0010
        /*0024*/ 	.byte	0x00, 0xf5, 0x21, 0x00


	//----- nvinfo : EIATTR_KPARAM_INFO
	.align		4
.L_46:
        /*0028*/ 	.byte	0x04, 0x17
        /*002a*/ 	.short	(.L_48 - .L_47)
.L_47:
        /*002c*/ 	.word	0x00000000
        /*0030*/ 	.short	0x0001
        /*0032*/ 	.short	0x0008
        /*0034*/ 	.byte	0x00, 0xf5, 0x21, 0x00


	//----- nvinfo : EIATTR_KPARAM_INFO
	.align		4
.L_48:
        /*0038*/ 	.byte	0x04, 0x17
        /*003a*/ 	.short	(.L_50 - .L_49)
.L_49:
        /*003c*/ 	.word	0x00000000
        /*0040*/ 	.short	0x0000
        /*0042*/ 	.short	0x0000
        /*0044*/ 	.byte	0x00, 0xf5, 0x21, 0x00


	//----- nvinfo : EIATTR_SPARSE_MMA_MASK
	.align		4
.L_50:
        /*0048*/ 	.byte	0x03, 0x50
        /*004a*/ 	.short	0x0000


	//----- nvinfo : EIATTR_MAXREG_COUNT
	.align		4
        /*004c*/ 	.byte	0x03, 0x1b
        /*004e*/ 	.short	0x00ff


	//----- nvinfo : EIATTR_MERCURY_ISA_VERSION
	.align		4
        /*0050*/ 	.byte	0x03, 0x5f
        /*0052*/ 	.short	0x0101


	//----- nvinfo : EIATTR_VRC_CTA_INIT_COUNT
	.align		4
        /*0054*/ 	.byte	0x02, 0x4a
	.zero		1
	.zero		1


	//----- nvinfo : EIATTR_EXIT_INSTR_OFFSETS
	.align		4
        /*0058*/ 	.byte	0x04, 0x1c
        /*005a*/ 	.short	(.L_52 - .L_51)


	//   ....[0]....
.L_51:
        /*005c*/ 	.word	0x000038f0


	//----- nvinfo : EIATTR_CRS_STACK_SIZE
	.align		4
.L_52:
        /*0060*/ 	.byte	0x04, 0x1e
        /*0062*/ 	.short	(.L_54 - .L_53)
.L_53:
        /*0064*/ 	.word	0x00000000


	//----- nvinfo : EIATTR_CBANK_PARAM_SIZE
	.align		4
.L_54:
        /*0068*/ 	.byte	0x03, 0x19
        /*006a*/ 	.short	0x0020


	//----- nvinfo : EIATTR_PARAM_CBANK
	.align		4
        /*006c*/ 	.byte	0x04, 0x0a
        /*006e*/ 	.short	(.L_56 - .L_55)
	.align		4
.L_55:
        /*0070*/ 	.word	index@(.nv.constant0._Z10initializePyS_S_P17curandStateXORWOW)
        /*0074*/ 	.short	0x0380
        /*0076*/ 	.short	0x0020


	//----- nvinfo : EIATTR_SW_WAR
	.align		4
.L_56:
        /*0078*/ 	.byte	0x04, 0x36
        /*007a*/ 	.short	(.L_58 - .L_57)
.L_57:
        /*007c*/ 	.word	0x00000008
.L_58:


//--------------------- .nv.callgraph             --------------------------
	.section	.nv.callgraph,"",@"SHT_CUDA_CALLGRAPH"
	.align	4
	.sectionentsize	8
	.align		4
        /*0000*/ 	.word	0x00000000
	.align		4
        /*0004*/ 	.word	0xffffffff
	.align		4
        /*0008*/ 	.word	0x00000000
	.align		4
        /*000c*/ 	.word	0xfffffffe
	.align		4
        /*0010*/ 	.word	0x00000000
	.align		4
        /*0014*/ 	.word	0xfffffffd
	.align		4
        /*0018*/ 	.word	0x00000000
	.align		4
        /*001c*/ 	.word	0xfffffffc


//--------------------- .nv.constant4             --------------------------
	.section	.nv.constant4,"a",@progbits
	.align	8
	.align		8
.nv.constant4:
        /*0000*/ 	.dword	precalc_xorwow_matrix
	.align		8
        /*0008*/ 	.dword	precalc_xorwow_offset_matrix
	.align		8
        /*0010*/ 	.dword	mrg32k3aM1
	.align		8
        /*0018*/ 	.dword	mrg32k3aM2
	.align		8
        /*0020*/ 	.dword	mrg32k3aM1SubSeq
	.align		8
        /*0028*/ 	.dword	mrg32k3aM2SubSeq
	.align		8
        /*0030*/ 	.dword	mrg32k3aM1Seq
	.align		8
        /*0038*/ 	.dword	mrg32k3aM2Seq


//--------------------- .nv.constant3             --------------------------
	.section	.nv.constant3,"a",@progbits
	.align	8
.nv.constant3:
	.type		__cr_lgamma_table,@object
	.size		__cr_lgamma_table,(.L_8 - __cr_lgamma_table)
__cr_lgamma_table:
        /*0000*/ 	.byte	0x00, 0x00, 0x00, 0x00, 0x00, 0x00, 0x00, 0x00, 0x00, 0x00, 0x00, 0x00, 0x00, 0x00, 0x00, 0x00
        /*0010*/ 	.byte	0xef, 0x39, 0xfa, 0xfe, 0x42, 0x2e, 0xe6, 0x3f, 0x02, 0x20, 0x2a, 0xfa, 0x0b, 0xab, 0xfc, 0x3f
        /*0020*/ 	.byte	0xf9, 0x2c, 0x92, 0x7c, 0xa7, 0x6c, 0x09, 0x40, 0xc9, 0x79, 0x44, 0x3c, 0x64, 0x26, 0x13, 0x40
        /*0030*/ 	.byte	0xca, 0x01, 0xcf, 0x3a, 0x27, 0x51, 0x1a, 0x40, 0x30, 0xcc, 0x2d, 0xf3, 0xe1, 0x0c, 0x21, 0x40
        /*0040*/ 	.byte	0x0d, 0xb7, 0xfc, 0x82, 0x8e, 0x35, 0x25, 0x40
.L_8:


//--------------------- .text._Z6reducePdP17curandStateXORWOWyy --------------------------
	.section	.text._Z6reducePdP17curandStateXORWOWyy,"ax",@progbits
	.align	128
        .global         _Z6reducePdP17curandStateXORWOWyy
        .type           _Z6reducePdP17curandStateXORWOWyy,@function
        .size           _Z6reducePdP17curandStateXORWOWyy,(.L_x_44 - _Z6reducePdP17curandStateXORWOWyy)
        .other          _Z6reducePdP17curandStateXORWOWyy,@"STO_CUDA_ENTRY STV_DEFAULT"
_Z6reducePdP17curandStateXORWOWyy:
.text._Z6reducePdP17curandStateXORWOWyy:
[----:B------:R-:W-:Y:S01]  /*0000*/  LDC R1, c[0x0][0x37c] ;  /* 0x0000df00ff017b82 */ /* 0x000fe20000000800 */
[----:B------:R-:W0:Y:S01]  /*0010*/  S2R R0, SR_TID.X ;  /* 0x0000000000007919 */ /* 0x000e220000002100 */
[----:B------:R-:W0:Y:S06]  /*0020*/  LDCU UR4, c[0x0][0x360] ;  /* 0x00006c00ff0477ac */ /* 0x000e2c0008000800 */
[----:B------:R-:W1:Y:S01]  /*0030*/  LDC.64 R30, c[0x0][0x388] ;  /* 0x0000e200ff1e7b82 */ /* 0x000e620000000a00 */
[----:B------:R-:W0:Y:S01]  /*0040*/  S2R R3, SR_CTAID.X ;  /* 0x0000000000037919 */ /* 0x000e220000002500 */
[----:B------:R-:W2:Y:S06]  /*0050*/  LDCU.64 UR6, c[0x0][0x358] ;  /* 0x00006b00ff0677ac */ /* 0x000eac0008000a00 */
[----:B------:R-:W3:Y:S01]  /*0060*/  LDC.64 R12, c[0x0][0x390] ;  /* 0x0000e400ff0c7b82 */ /* 0x000ee20000000a00 */
[----:B0-----:R-:W-:-:S04]  /*0070*/  IMAD R0, R3, UR4, R0 ;  /* 0x0000000403007c24 */ /* 0x001fc8000f8e0200 */
[----:B------:R-:W-:-:S04]  /*0080*/  IMAD.SHL.U32 R5, R0, 0x2, RZ ;  /* 0x0000000200057824 */ /* 0x000fc800078e00ff */
[----:B-1----:R-:W-:-:S05]  /*0090*/  IMAD.WIDE R30, R5, 0x30, R30 ;  /* 0x00000030051e7825 */ /* 0x002fca00078e021e */
[----:B--2---:R0:W5:Y:S04]  /*00a0*/  LDG.E R2, desc[UR6][R30.64+0x20] ;  /* 0x000020061e027981 */ /* 0x004168000c1e1900 */
[----:B------:R0:W5:Y:S04]  /*00b0*/  LDG.E R0, desc[UR6][R30.64+0x50] ;  /* 0x000050061e007981 */ /* 0x000168000c1e1900 */
[----:B------:R0:W5:Y:S04]  /*00c0*/  LDG.E.64 R8, desc[UR6][R30.64+0x38] ;  /* 0x000038061e087981 */ /* 0x000168000c1e1b00 */
        /* <DEDUP_REMOVED lines=8> */
[----:B------:R0:W5:Y:S01]  /*0150*/  LDG.E.64 R14, desc[UR6][R30.64+0x48] ;  /* 0x000048061e0e7981 */ /* 0x000162000c1e1b00 */
[----:B---3--:R-:W-:-:S02]  /*0160*/  ISETP.NE.U32.AND P0, PT, R12, RZ, PT ;  /* 0x000000ff0c00720c */ /* 0x008fc40003f05070 */
[----:B------:R-:W-:Y:S02]  /*0170*/  CS2R R10, SRZ ;  /* 0x00000000000a7805 */ /* 0x000fe4000001ff00 */
[----:B------:R-:W-:-:S13]  /*0180*/  ISETP.NE.AND.EX P0, PT, R13, RZ, PT, P0 ;  /* 0x000000ff0d00720c */ /* 0x000fda0003f05300 */
[----:B0-----:R-:W-:Y:S05]  /*0190*/  @!P0 BRA `(.L_x_0) ;  /* 0x0000000800f08947 */ /* 0x001fea0003800000 */
[----:B------:R-:W-:Y:S01]  /*01a0*/  ISETP.NE.U32.AND P0, PT, R12, 0x1, PT ;  /* 0x000000010c00780c */ /* 0x000fe20003f05070 */
[----:B-----5:R-:W-:Y:S01]  /*01b0*/  IMAD.MOV.U32 R6, RZ, RZ, R32 ;  /* 0x000000ffff067224 */ /* 0x020fe200078e0020 */
[----:B------:R-:W-:Y:S01]  /*01c0*/  CS2R R10, SRZ ;  /* 0x00000000000a7805 */ /* 0x000fe2000001ff00 */
[----:B------:R-:W-:Y:S01]  /*01d0*/  IMAD.MOV.U32 R4, RZ, RZ, R33 ;  /* 0x000000ffff047224 */ /* 0x000fe200078e0021 */
[----:B------:R-:W-:Y:S01]  /*01e0*/  ISETP.NE.AND.EX P0, PT, R13, RZ, PT, P0 ;  /* 0x000000ff0d00720c */ /* 0x000fe20003f05300 */
[----:B------:R-:W-:Y:S02]  /*01f0*/  IMAD.MOV.U32 R5, RZ, RZ, R9 ;  /* 0x000000ffff057224 */ /* 0x000fe400078e0009 */
[----:B------:R-:W-:Y:S02]  /*0200*/  IMAD.MOV.U32 R39, RZ, RZ, R16 ;  /* 0x000000ffff277224 */ /* 0x000fe400078e0010 */
[----:B------:R-:W-:-:S08]  /*0210*/  IMAD.MOV.U32 R13, RZ, RZ, R24 ;  /* 0x000000ffff0d7224 */ /* 0x000fd000078e0018 */
[----:B------:R-:W-:Y:S05]  /*0220*/  @!P0 BRA `(.L_x_1) ;  /* 0x0000000400cc8947 */ /* 0x000fea0003800000 */
[----:B------:R-:W0:Y:S01]  /*0230*/  LDC R40, c[0x0][0x394] ;  /* 0x0000e500ff287b82 */ /* 0x000e220000000800 */
[----:B------:R-:W-:Y:S01]  /*0240*/  LOP3.LUT R38, R12, 0xfffffffe, RZ, 0xc0, !PT ;  /* 0xfffffffe0c267812 */ /* 0x000fe200078ec0ff */
[----:B------:R-:W-:Y:S01]  /*0250*/  VIADD R39, R16, 0xb0f8a ;  /* 0x000b0f8a10277836 */ /* 0x000fe20000000000 */
[----:B------:R-:W-:Y:S01]  /*0260*/  CS2R R10, SRZ ;  /* 0x00000000000a7805 */ /* 0x000fe2000001ff00 */
[----:B------:R-:W-:-:S07]  /*0270*/  VIADD R13, R24, 0xb0f8a ;  /* 0x000b0f8a180d7836 */ /* 0x000fce0000000000 */
.L_x_2:
[----:B------:R-:W-:Y:S01]  /*0280*/  SHF.R.U32.HI R32, RZ, 0x2, R17 ;  /* 0x00000002ff207819 */ /* 0x000fe20000011611 */
[----:B------:R-:W-:Y:S01]  /*0290*/  IMAD.SHL.U32 R7, R4, 0x10, RZ ;  /* 0x0000001004077824 */ /* 0x000fe200078e00ff */
[----:B------:R-:W-:Y:S01]  /*02a0*/  IADD3 R38, P2, PT, R38, -0x2, RZ ;  /* 0xfffffffe26267810 */ /* 0x000fe20007f5e0ff */
[----:B------:R-:W-:Y:S01]  /*02b0*/  IMAD.MOV.U32 R35, RZ, RZ, 0x40000000 ;  /* 0x40000000ff237424 */ /* 0x000fe200078e00ff */
[----:B------:R-:W-:Y:S02]  /*02c0*/  LOP3.LUT R17, R32, R17, RZ, 0x3c, !PT ;  /* 0x0000001120117212 */ /* 0x000fe400078e3cff */
[----:B------:R-:W-:Y:S02]  /*02d0*/  SHF.R.U32.HI R32, RZ, 0x2, R25 ;  /* 0x00000002ff207819 */ /* 0x000fe40000011619 */
[----:B0-----:R-:W-:Y:S01]  /*02e0*/  IADD3.X R40, PT, PT, R40, -0x1, RZ, P2, !PT ;  /* 0xffffffff28287810 */ /* 0x001fe200017fe4ff */
[----:B------:R-:W-:Y:S01]  /*02f0*/  IMAD.SHL.U32 R9, R17, 0x2, RZ ;  /* 0x0000000211097824 */ /* 0x000fe200078e00ff */
[----:B------:R-:W-:-:S02]  /*0300*/  LOP3.LUT R32, R32, R25, RZ, 0x3c, !PT ;  /* 0x0000001920207212 */ /* 0x000fc400078e3cff */
[----:B------:R-:W-:Y:S02]  /*0310*/  SHF.R.U32.HI R25, RZ, 0x2, R8 ;  /* 0x00000002ff197819 */ /* 0x000fe40000011608 */
[----:B------:R-:W-:Y:S01]  /*0320*/  LOP3.LUT R34, R4, R7, R9, 0x96, !PT ;  /* 0x0000000704227212 */ /* 0x000fe200078e9609 */
[----:B------:R-:W-:Y:S01]  /*0330*/  IMAD.SHL.U32 R7, R21, 0x10, RZ ;  /* 0x0000001015077824 */ /* 0x000fe200078e00ff */
[----:B------:R-:W-:Y:S01]  /*0340*/  LOP3.LUT R25, R25, R8, RZ, 0x3c, !PT ;  /* 0x0000000819197212 */ /* 0x000fe200078e3cff */
[----:B------:R-:W-:Y:S01]  /*0350*/  IMAD.SHL.U32 R9, R32, 0x2, RZ ;  /* 0x0000000220097824 */ /* 0x000fe200078e00ff */
[----:B------:R-:W-:-:S04]  /*0360*/  LOP3.LUT R8, R34, R17, RZ, 0x3c, !PT ;  /* 0x0000001122087212 */ /* 0x000fc800078e3cff */
[----:B------:R-:W-:Y:S01]  /*0370*/  LOP3.LUT R32, R32, R9, R7, 0x96, !PT ;  /* 0x0000000920207212 */ /* 0x000fe200078e9607 */
[----:B------:R-:W-:Y:S01]  /*0380*/  IMAD.SHL.U32 R9, R25, 0x2, RZ ;  /* 0x0000000219097824 */ /* 0x000fe200078e00ff */
[----:B------:R-:W-:Y:S01]  /*0390*/  SHF.R.U32.HI R7, RZ, 0x2, R22 ;  /* 0x00000002ff077819 */ /* 0x000fe20000011616 */
[----:B------:R-:W-:-:S03]  /*03a0*/  IMAD.SHL.U32 R34, R8, 0x10, RZ ;  /* 0x0000001008227824 */ /* 0x000fc600078e00ff */
[----:B------:R-:W-:Y:S02]  /*03b0*/  LOP3.LUT R7, R7, R22, RZ, 0x3c, !PT ;  /* 0x0000001607077212 */ /* 0x000fe400078e3cff */
[----:B------:R-:W-:Y:S02]  /*03c0*/  LOP3.LUT R22, R32, R21, RZ, 0x3c, !PT ;  /* 0x0000001520167212 */ /* 0x000fe400078e3cff */
[----:B------:R-:W-:Y:S01]  /*03d0*/  LOP3.LUT R9, R25, R9, R34, 0x96, !PT ;  /* 0x0000000919097212 */ /* 0x000fe200078e9622 */
[----:B------:R-:W-:Y:S02]  /*03e0*/  IMAD.SHL.U32 R17, R7, 0x2, RZ ;  /* 0x0000000207117824 */ /* 0x000fe400078e00ff */
[----:B------:R-:W-:Y:S01]  /*03f0*/  IMAD.SHL.U32 R32, R22, 0x10, RZ ;  /* 0x0000001016207824 */ /* 0x000fe200078e00ff */
[----:B------:R-:W-:Y:S01]  /*0400*/  LOP3.LUT R9, R9, R8, RZ, 0x3c, !PT ;  /* 0x0000000809097212 */ /* 0x000fe200078e3cff */
[----:B------:R-:W-:-:S03]  /*0410*/  IMAD.MOV.U32 R34, RZ, RZ, 0x0 ;  /* 0x00000000ff227424 */ /* 0x000fc600078e00ff */
[----:B------:R-:W-:Y:S01]  /*0420*/  LOP3.LUT R7, R7, R17, R32, 0x96, !PT ;  /* 0x0000001107077212 */ /* 0x000fe200078e9620 */
[----:B------:R-:W-:Y:S01]  /*0430*/  IMAD.IADD R44, R9, 0x1, R39 ;  /* 0x00000001092c7824 */ /* 0x000fe200078e0227 */
[----:B------:R-:W-:Y:S02]  /*0440*/  IADD3 R17, PT, PT, R39, -0x587c5, R8 ;  /* 0xfffa783b27117810 */ /* 0x000fe40007ffe008 */
[----:B------:R-:W-:Y:S01]  /*0450*/  LOP3.LUT R7, R7, R22, RZ, 0x3c, !PT ;  /* 0x0000001607077212 */ /* 0x000fe200078e3cff */
[----:B------:R-:W-:-:S04]  /*0460*/  IMAD.WIDE.U32 R44, R44, 0x200000, RZ ;  /* 0x002000002c2c7825 */ /* 0x000fc800078e00ff */
[----:B------:R-:W-:Y:S01]  /*0470*/  IMAD.IADD R32, R7, 0x1, R13 ;  /* 0x0000000107207824 */ /* 0x000fe200078e020d */
[----:B------:R-:W-:Y:S02]  /*0480*/  LOP3.LUT R44, R44, R17, RZ, 0x3c, !PT ;  /* 0x000000112c2c7212 */ /* 0x000fe400078e3cff */
[----:B------:R-:W-:Y:S01]  /*0490*/  IADD3 R17, PT, PT, R13, -0x587c5, R22 ;  /* 0xfffa783b0d117810 */ /* 0x000fe20007ffe016 */
[----:B------:R-:W-:Y:S01]  /*04a0*/  IMAD.WIDE.U32 R32, R32, 0x200000, RZ ;  /* 0x0020000020207825 */ /* 0x000fe200078e00ff */
[----:B------:R0:W1:Y:S02]  /*04b0*/  I2F.F64.U64 R36, R44 ;  /* 0x0000002c00247312 */ /* 0x0000640000301800 */
[----:B------:R-:W-:Y:S01]  /*04c0*/  LOP3.LUT R32, R32, R17, RZ, 0x3c, !PT ;  /* 0x0000001120207212 */ /* 0x000fe200078e3cff */
[----:B------:R-:W-:-:S05]  /*04d0*/  IMAD.SHL.U32 R17, R7, 0x10, RZ ;  /* 0x0000001007117824 */ /* 0x000fca00078e00ff */
[----:B------:R2:W3:Y:S01]  /*04e0*/  I2F.F64.U64 R42, R32 ;  /* 0x00000020002a7312 */ /* 0x0004e20000301800 */
[----:B0-----:R-:W-:-:S04]  /*04f0*/  SHF.R.U32.HI R44, RZ, 0x2, R5 ;  /* 0x00000002ff2c7819 */ /* 0x001fc80000011605 */
[----:B------:R-:W-:Y:S01]  /*0500*/  LOP3.LUT R5, R44, R5, RZ, 0x3c, !PT ;  /* 0x000000052c057212 */ /* 0x000fe200078e3cff */
[----:B------:R-:W-:Y:S02]  /*0510*/  IMAD.SHL.U32 R44, R9, 0x10, RZ ;  /* 0x00000010092c7824 */ /* 0x000fe400078e00ff */
[----:B--2---:R-:W-:Y:S02]  /*0520*/  IMAD.MOV.U32 R32, RZ, RZ, 0x0 ;  /* 0x00000000ff207424 */ /* 0x004fe400078e00ff */
[----:B------:R-:W-:-:S06]  /*0530*/  IMAD.MOV.U32 R33, RZ, RZ, 0x3ca00000 ;  /* 0x3ca00000ff217424 */ /* 0x000fcc00078e00ff */
[-C--:B-1----:R-:W-:Y:S02]  /*0540*/  DFMA R36, R36, R32.reuse, 5.5511151231257827021e-17 ;  /* 0x3c9000002424742b */ /* 0x082fe40000000020 */
[----:B---3--:R-:W-:-:S06]  /*0550*/  DFMA R42, R42, R32, 5.5511151231257827021e-17 ;  /* 0x3c9000002a2a742b */ /* 0x008fcc0000000020 */
[-C--:B------:R-:W-:Y:S02]  /*0560*/  DFMA R36, R36, R34.reuse, -1 ;  /* 0xbff000002424742b */ /* 0x080fe40000000022 */
[----:B------:R-:W-:-:S06]  /*0570*/  DFMA R42, R42, R34, -1 ;  /* 0xbff000002a2a742b */ /* 0x000fcc0000000022 */
[----:B------:R-:W-:-:S08]  /*0580*/  DMUL R36, R36, R36 ;  /* 0x0000002424247228 */ /* 0x000fd00000000000 */
[----:B------:R-:W-:Y:S01]  /*0590*/  DFMA R36, R42, R42, R36 ;  /* 0x0000002a2a24722b */ /* 0x000fe20000000024 */
[----:B------:R-:W-:-:S04]  /*05a0*/  SHF.R.U32.HI R42, RZ, 0x2, R23 ;  /* 0x00000002ff2a7819 */ /* 0x000fc80000011617 */
[----:B------:R-:W-:-:S03]  /*05b0*/  LOP3.LUT R42, R42, R23, RZ, 0x3c, !PT ;  /* 0x000000172a2a7212 */ /* 0x000fc600078e3cff */
[----:B------:R-:W-:Y:S02]  /*05c0*/  DSETP.GTU.AND P0, PT, R36, 1, PT ;  /* 0x3ff000002400742a */ /* 0x000fe40003f0c000 */
[----:B------:R-:W-:-:S05]  /*05d0*/  IMAD.SHL.U32 R23, R42, 0x2, RZ ;  /* 0x000000022a177824 */ /* 0x000fca00078e00ff */
[----:B------:R-:W-:Y:S01]  /*05e0*/  LOP3.LUT R42, R42, R23, R17, 0x96, !PT ;  /* 0x000000172a2a7212 */ /* 0x000fe200078e9611 */
[----:B------:R-:W-:Y:S01]  /*05f0*/  IMAD.SHL.U32 R17, R5, 0x2, RZ ;  /* 0x0000000205117824 */ /* 0x000fe200078e00ff */
[----:B------:R-:W-:-:S04]  /*0600*/  SHF.R.U32.HI R23, RZ, 0x2, R6 ;  /* 0x00000002ff177819 */ /* 0x000fc80000011606 */
[----:B------:R-:W-:Y:S02]  /*0610*/  LOP3.LUT R44, R9, R44, R17, 0x96, !PT ;  /* 0x0000002c092c7212 */ /* 0x000fe400078e9611 */
[----:B------:R-:W-:Y:S02]  /*0620*/  LOP3.LUT R23, R23, R6, RZ, 0x3c, !PT ;  /* 0x0000000617177212 */ /* 0x000fe400078e3cff */
[----:B------:R-:W-:Y:S02]  /*0630*/  SHF.R.U32.HI R17, RZ, 0x2, R20 ;  /* 0x00000002ff117819 */ /* 0x000fe40000011614 */
[----:B------:R-:W-:Y:S02]  /*0640*/  LOP3.LUT R6, R44, R5, RZ, 0x3c, !PT ;  /* 0x000000052c067212 */ /* 0x000fe400078e3cff */
[----:B------:R-:W-:Y:S01]  /*0650*/  LOP3.LUT R5, R17, R20, RZ, 0x3c, !PT ;  /* 0x0000001411057212 */ /* 0x000fe200078e3cff */
[----:B------:R-:W-:Y:S01]  /*0660*/  IMAD.SHL.U32 R17, R23, 0x2, RZ ;  /* 0x0000000217117824 */ /* 0x000fe200078e00ff */
[----:B------:R-:W-:Y:S01]  /*0670*/  LOP3.LUT R20, R42, R7, RZ, 0x3c, !PT ;  /* 0x000000072a147212 */ /* 0x000fe200078e3cff */
[----:B------:R-:W-:-:S04]  /*0680*/  IMAD.SHL.U32 R44, R6, 0x10, RZ ;  /* 0x00000010062c7824 */ /* 0x000fc800078e00ff */
[----:B------:R-:W-:Y:S01]  /*0690*/  IMAD.SHL.U32 R42, R20, 0x10, RZ ;  /* 0x00000010142a7824 */ /* 0x000fe200078e00ff */
[----:B------:R-:W-:Y:S01]  /*06a0*/  LOP3.LUT R25, R23, R17, R44, 0x96, !PT ;  /* 0x0000001117197212 */ /* 0x000fe200078e962c */
[----:B------:R-:W-:Y:S02]  /*06b0*/  IMAD.SHL.U32 R23, R5, 0x2, RZ ;  /* 0x0000000205177824 */ /* 0x000fe400078e00ff */
[----:B------:R-:W-:Y:S01]  /*06c0*/  IMAD.MOV.U32 R17, RZ, RZ, R4 ;  /* 0x000000ffff117224 */ /* 0x000fe200078e0004 */
[----:B------:R-:W-:Y:S01]  /*06d0*/  LOP3.LUT R4, R25, R6, RZ, 0x3c, !PT ;  /* 0x0000000619047212 */ /* 0x000fe200078e3cff */
[----:B------:R-:W-:Y:S01]  /*06e0*/  IMAD.MOV.U32 R25, RZ, RZ, R21 ;  /* 0x000000ffff197224 */ /* 0x000fe200078e0015 */
[----:B------:R-:W-:Y:S02]  /*06f0*/  LOP3.LUT R23, R5, R23, R42, 0x96, !PT ;  /* 0x0000001705177212 */ /* 0x000fe400078e962a */
[----:B------:R-:W-:Y:S02]  /*0700*/  IADD3 R5, PT, PT, R39, 0xb0f8a, R4 ;  /* 0x000b0f8a27057810 */ /* 0x000fe40007ffe004 */
[----:B------:R-:W-:Y:S01]  /*0710*/  LOP3.LUT R21, R23, R20, RZ, 0x3c, !PT ;  /* 0x0000001417157212 */ /* 0x000fe200078e3cff */
[----:B------:R-:W-:-:S02]  /*0720*/  IMAD.MOV.U32 R23, RZ, RZ, R7 ;  /* 0x000000ffff177224 */ /* 0x000fc400078e0007 */
[----:B------:R-:W-:Y:S01]  /*0730*/  IMAD.WIDE.U32 R36, R5, 0x200000, RZ ;  /* 0x0020000005247825 */ /* 0x000fe200078e00ff */
[----:B------:R-:W-:Y:S02]  /*0740*/  IADD3 R5, PT, PT, R39, 0x587c5, R6 ;  /* 0x000587c527057810 */ /* 0x000fe40007ffe006 */
[----:B------:R-:W-:Y:S01]  /*0750*/  IADD3 R42, PT, PT, R13, 0xb0f8a, R21 ;  /* 0x000b0f8a0d2a7810 */ /* 0x000fe20007ffe015 */
[----:B------:R-:W-:Y:S01]  /*0760*/  VIADD R39, R39, 0x161f14 ;  /* 0x00161f1427277836 */ /* 0x000fe20000000000 */
[----:B------:R-:W-:Y:S02]  /*0770*/  LOP3.LUT R36, R36, R5, RZ, 0x3c, !PT ;  /* 0x0000000524247212 */ /* 0x000fe400078e3cff */
[----:B------:R-:W-:Y:S01]  /*0780*/  IADD3 R5, PT, PT, R13, 0x587c5, R20 ;  /* 0x000587c50d057810 */ /* 0x000fe20007ffe014 */
[----:B------:R-:W-:-:S03]  /*0790*/  IMAD.WIDE.U32 R42, R42, 0x200000, RZ ;  /* 0x002000002a2a7825 */ /* 0x000fc600078e00ff */
[----:B------:R-:W0:Y:S01]  /*07a0*/  I2F.F64.U64 R36, R36 ;  /* 0x0000002400247312 */ /* 0x000e220000301800 */
[----:B------:R-:W-:Y:S01]  /*07b0*/  VIADD R13, R13, 0x161f14 ;  /* 0x00161f140d0d7836 */ /* 0x000fe20000000000 */
[----:B------:R-:W-:Y:S01]  /*07c0*/  LOP3.LUT R42, R42, R5, RZ, 0x3c, !PT ;  /* 0x000000052a2a7212 */ /* 0x000fe200078e3cff */
[----:B------:R-:W-:-:S05]  /*07d0*/  IMAD.MOV.U32 R5, RZ, RZ, R9 ;  /* 0x000000ffff057224 */ /* 0x000fca00078e0009 */
[----:B------:R-:W1:Y:S01]  /*07e0*/  I2F.F64.U64 R42, R42 ;  /* 0x0000002a002a7312 */ /* 0x000e620000301800 */
[-C--:B0-----:R-:W-:Y:S02]  /*07f0*/  DFMA R44, R36, R32.reuse, 5.5511151231257827021e-17 ;  /* 0x3c900000242c742b */ /* 0x081fe40000000020 */
[----:B-1----:R-:W-:-:S06]  /*0800*/  DFMA R32, R42, R32, 5.5511151231257827021e-17 ;  /* 0x3c9000002a20742b */ /* 0x002fcc0000000020 */
[-C--:B------:R-:W-:Y:S02]  /*0810*/  DFMA R44, R44, R34.reuse, -1 ;  /* 0xbff000002c2c742b */ /* 0x080fe40000000022 */
[----:B------:R-:W-:-:S06]  /*0820*/  DFMA R32, R32, R34, -1 ;  /* 0xbff000002020742b */ /* 0x000fcc0000000022 */
[----:B------:R-:W-:-:S08]  /*0830*/  DMUL R34, R44, R44 ;  /* 0x0000002c2c227228 */ /* 0x000fd00000000000 */
[----:B------:R-:W-:Y:S01]  /*0840*/  DFMA R34, R32, R32, R34 ;  /* 0x000000202022722b */ /* 0x000fe20000000022 */
[----:B------:R-:W-:Y:S01]  /*0850*/  FSEL R33, RZ, 1.875, P0 ;  /* 0x3ff00000ff217808 */ /* 0x000fe20000000000 */
[----:B------:R-:W-:Y:S01]  /*0860*/  IMAD.MOV.U32 R32, RZ, RZ, RZ ;  /* 0x000000ffff207224 */ /* 0x000fe200078e00ff */
[----:B------:R-:W-:-:S04]  /*0870*/  ISETP.NE.U32.AND P0, PT, R38, RZ, PT ;  /* 0x000000ff2600720c */ /* 0x000fc80003f05070 */
[----:B------:R-:W-:Y:S01]  /*0880*/  ISETP.NE.AND.EX P0, PT, R40, RZ, PT, P0 ;  /* 0x000000ff2800720c */ /* 0x000fe20003f05300 */
[----:B------:R-:W-:Y:S02]  /*0890*/  DSETP.GTU.AND P1, PT, R34, 1, PT ;  /* 0x3ff000002200742a */ /* 0x000fe40003f2c000 */
[----:B------:R-:W-:Y:S01]  /*08a0*/  DADD R32, R10, R32 ;  /* 0x000000000a207229 */ /* 0x000fe20000000020 */
[----:B------:R-:W-:-:S03]  /*08b0*/  IMAD.MOV.U32 R10, RZ, RZ, RZ ;  /* 0x000000ffff0a7224 */ /* 0x000fc600078e00ff */
[----:B------:R-:W-:-:S06]  /*08c0*/  FSEL R11, RZ, 1.875, P1 ;  /* 0x3ff00000ff0b7808 */ /* 0x000fcc0000800000 */
[----:B------:R-:W-:Y:S01]  /*08d0*/  DADD R10, R32, R10 ;  /* 0x00000000200a7229 */ /* 0x000fe2000000000a */
[----:B------:R-:W-:Y:S10]  /*08e0*/  @P0 BRA `(.L_x_2) ;  /* 0xfffffff800640947 */ /* 0x000ff4000383ffff */
[----:B------:R-:W-:Y:S02]  /*08f0*/  IMAD.MOV.U32 R32, RZ, RZ, R6 ;  /* 0x000000ffff207224 */ /* 0x000fe400078e0006 */
[----:B------:R-:W-:Y:S02]  /*0900*/  VIADD R39, R39, 0xfff4f076 ;  /* 0xfff4f07627277836 */ /* 0x000fe40000000000 */
[----:B------:R-:W-:Y:S02]  /*0910*/  VIADD R13, R13, 0xfff4f076 ;  /* 0xfff4f0760d0d7836 */ /* 0x000fe40000000000 */
[----:B------:R-:W-:Y:S02]  /*0920*/  IMAD.MOV.U32 R23, RZ, RZ, R7 ;  /* 0x000000ffff177224 */ /* 0x000fe400078e0007 */
[----:B------:R-:W-:Y:S02]  /*0930*/  IMAD.MOV.U32 R33, RZ, RZ, R4 ;  /* 0x000000ffff217224 */ /* 0x000fe400078e0004 */
[----:B------:R-:W-:-:S02]  /*0940*/  IMAD.MOV.U32 R5, RZ, RZ, R9 ;  /* 0x000000ffff057224 */ /* 0x000fc400078e0009 */
[----:B------:R-:W-:-:S07]  /*0950*/  IMAD.MOV.U32 R6, RZ, RZ, R32 ;  /* 0x000000ffff067224 */ /* 0x000fce00078e0020 */
.L_x_1:
[C---:B------:R-:W-:Y:S01]  /*0960*/  LOP3.LUT R7, R12.reuse, 0x1, RZ, 0xc0, !PT ;  /* 0x000000010c077812 */ /* 0x040fe200078ec0ff */
[C---:B------:R-:W-:Y:S02]  /*0970*/  IMAD R24, R12.reuse, 0xb0f8a, R24 ;  /* 0x000b0f8a0c187824 */ /* 0x040fe400078e0218 */
[----:B------:R-:W-:Y:S01]  /*0980*/  IMAD R16, R12, 0xb0f8a, R16 ;  /* 0x000b0f8a0c107824 */ /* 0x000fe200078e0210 */
[----:B------:R-:W-:-:S04]  /*0990*/  ISETP.NE.U32.AND P0, PT, R7, 0x1, PT ;  /* 0x000000010700780c */ /* 0x000fc80003f05070 */
[----:B------:R-:W-:-:S13]  /*09a0*/  ISETP.NE.U32.AND.EX P0, PT, RZ, RZ, PT, P0 ;  /* 0x000000ffff00720c */ /* 0x000fda0003f05100 */
[----:B------:R-:W-:Y:S05]  /*09b0*/  @P0 BRA `(.L_x_0) ;  /* 0x0000000000e80947 */ /* 0x000fea0003800000 */
[----:B------:R-:W-:Y:S01]  /*09c0*/  SHF.R.U32.HI R12, RZ, 0x2, R17 ;  /* 0x00000002ff0c7819 */ /* 0x000fe20000011611 */
[----:B------:R-:W-:-:S03]  /*09d0*/  IMAD.SHL.U32 R7, R4, 0x10, RZ ;  /* 0x0000001004077824 */ /* 0x000fc600078e00ff */
[----:B------:R-:W-:Y:S02]  /*09e0*/  LOP3.LUT R32, R12, R17, RZ, 0x3c, !PT ;  /* 0x000000110c207212 */ /* 0x000fe400078e3cff */
[----:B------:R-:W-:-:S03]  /*09f0*/  SHF.R.U32.HI R12, RZ, 0x2, R25 ;  /* 0x00000002ff0c7819 */ /* 0x000fc60000011619 */
[----:B------:R-:W-:Y:S01]  /*0a00*/  IMAD.SHL.U32 R9, R32, 0x2, RZ ;  /* 0x0000000220097824 */ /* 0x000fe200078e00ff */
[----:B------:R-:W-:Y:S02]  /*0a10*/  LOP3.LUT R12, R12, R25, RZ, 0x3c, !PT ;  /* 0x000000190c0c7212 */ /* 0x000fe400078e3cff */
[----:B------:R-:W-:Y:S02]  /*0a20*/  SHF.R.U32.HI R25, RZ, 0x2, R8 ;  /* 0x00000002ff197819 */ /* 0x000fe40000011608 */
[----:B------:R-:W-:Y:S01]  /*0a30*/  LOP3.LUT R17, R4, R7, R9, 0x96, !PT ;  /* 0x0000000704117212 */ /* 0x000fe200078e9609 */
[----:B------:R-:W-:Y:S01]  /*0a40*/  IMAD.SHL.U32 R7, R21, 0x10, RZ ;  /* 0x0000001015077824 */ /* 0x000fe200078e00ff */
[----:B------:R-:W-:Y:S01]  /*0a50*/  LOP3.LUT R25, R25, R8, RZ, 0x3c, !PT ;  /* 0x0000000819197212 */ /* 0x000fe200078e3cff */
[----:B------:R-:W-:Y:S01]  /*0a60*/  IMAD.SHL.U32 R9, R12, 0x2, RZ ;  /* 0x000000020c097824 */ /* 0x000fe200078e00ff */
[----:B------:R-:W-:Y:S01]  /*0a70*/  LOP3.LUT R32, R17, R32, RZ, 0x3c, !PT ;  /* 0x0000002011207212 */ /* 0x000fe200078e3cff */
[----:B------:R-:W-:-:S03]  /*0a80*/  IMAD.MOV.U32 R17, RZ, RZ, R5 ;  /* 0x000000ffff117224 */ /* 0x000fc600078e0005 */
[----:B------:R-:W-:Y:S01]  /*0a90*/  LOP3.LUT R38, R12, R9, R7, 0x96, !PT ;  /* 0x000000090c267212 */ /* 0x000fe200078e9607 */
[----:B------:R-:W-:Y:S01]  /*0aa0*/  IMAD.SHL.U32 R9, R25, 0x2, RZ ;  /* 0x0000000219097824 */ /* 0x000fe200078e00ff */
[----:B------:R-:W-:Y:S01]  /*0ab0*/  SHF.R.U32.HI R7, RZ, 0x2, R22 ;  /* 0x00000002ff077819 */ /* 0x000fe20000011616 */
[----:B------:R-:W-:Y:S01]  /*0ac0*/  IMAD.SHL.U32 R8, R32, 0x10, RZ ;  /* 0x0000001020087824 */ /* 0x000fe200078e00ff */
[----:B------:R-:W-:Y:S01]  /*0ad0*/  LOP3.LUT R38, R38, R21, RZ, 0x3c, !PT ;  /* 0x0000001526267212 */ /* 0x000fe200078e3cff */
[----:B------:R-:W-:Y:S01]  /*0ae0*/  IMAD.MOV.U32 R12, RZ, RZ, 0x0 ;  /* 0x00000000ff0c7424 */ /* 0x000fe200078e00ff */
[----:B------:R-:W-:Y:S01]  /*0af0*/  LOP3.LUT R7, R7, R22, RZ, 0x3c, !PT ;  /* 0x0000001607077212 */ /* 0x000fe200078e3cff */
[----:B------:R-:W-:Y:S01]  /*0b00*/  IMAD.MOV.U32 R22, RZ, RZ, R20 ;  /* 0x000000ffff167224 */ /* 0x000fe200078e0014 */
[----:B------:R-:W-:Y:S01]  /*0b10*/  LOP3.LUT R25, R25, R9, R8, 0x96, !PT ;  /* 0x0000000919197212 */ /* 0x000fe200078e9608 */
[----:B------:R-:W-:Y:S01]  /*0b20*/  IMAD.SHL.U32 R8, R38, 0x10, RZ ;  /* 0x0000001026087824 */ /* 0x000fe200078e00ff */
[----:B------:R-:W-:Y:S01]  /*0b30*/  IADD3 R43, PT, PT, R39, 0x587c5, R32 ;  /* 0x000587c5272b7810 */ /* 0x000fe20007ffe020 */
[----:B------:R-:W-:Y:S01]  /*0b40*/  IMAD.SHL.U32 R9, R7, 0x2, RZ ;  /* 0x0000000207097824 */ /* 0x000fe200078e00ff */
[----:B------:R-:W-:Y:S01]  /*0b50*/  LOP3.LUT R33, R25, R32, RZ, 0x3c, !PT ;  /* 0x0000002019217212 */ /* 0x000fe200078e3cff */
[----:B------:R-:W-:Y:S01]  /*0b60*/  IMAD.MOV.U32 R25, RZ, RZ, R23 ;  /* 0x000000ffff197224 */ /* 0x000fe200078e0017 */
[----:B------:R-:W-:Y:S01]  /*0b70*/  IADD3 R45, PT, PT, R13, 0x587c5, R38 ;  /* 0x000587c50d2d7810 */ /* 0x000fe20007ffe026 */
[----:B------:R-:W-:Y:S01]  /*0b80*/  IMAD.MOV.U32 R23, RZ, RZ, R21 ;  /* 0x000000ffff177224 */ /* 0x000fe200078e0015 */
[----:B------:R-:W-:Y:S01]  /*0b90*/  LOP3.LUT R9, R7, R9, R8, 0x96, !PT ;  /* 0x0000000907097212 */ /* 0x000fe200078e9608 */
[----:B------:R-:W-:Y:S01]  /*0ba0*/  IMAD.MOV.U32 R20, RZ, RZ, R38 ;  /* 0x000000ffff147224 */ /* 0x000fe200078e0026 */
[----:B------:R-:W-:-:S02]  /*0bb0*/  IADD3 R8, PT, PT, R39, 0xb0f8a, R33 ;  /* 0x000b0f8a27087810 */ /* 0x000fc40007ffe021 */
[----:B------:R-:W-:-:S03]  /*0bc0*/  LOP3.LUT R40, R9, R38, RZ, 0x3c, !PT ;  /* 0x0000002609287212 */ /* 0x000fc600078e3cff */
[----:B------:R-:W-:Y:S01]  /*0bd0*/  IMAD.WIDE.U32 R8, R8, 0x200000, RZ ;  /* 0x0020000008087825 */ /* 0x000fe200078e00ff */
[----:B------:R-:W-:-:S03]  /*0be0*/  IADD3 R36, PT, PT, R13, 0xb0f8a, R40 ;  /* 0x000b0f8a0d247810 */ /* 0x000fc60007ffe028 */
[----:B------:R-:W-:Y:S01]  /*0bf0*/  IMAD.MOV.U32 R13, RZ, RZ, 0x3ca00000 ;  /* 0x3ca00000ff0d7424 */ /* 0x000fe200078e00ff */
[----:B------:R-:W-:Y:S01]  /*0c00*/  LOP3.LUT R42, R8, R43, RZ, 0x3c, !PT ;  /* 0x0000002b082a7212 */ /* 0x000fe200078e3cff */
[----:B------:R-:W-:Y:S02]  /*0c10*/  IMAD.MOV.U32 R43, RZ, RZ, R9 ;  /* 0x000000ffff2b7224 */ /* 0x000fe400078e0009 */
[----:B------:R-:W-:Y:S02]  /*0c20*/  IMAD.WIDE.U32 R36, R36, 0x200000, RZ ;  /* 0x0020000024247825 */ /* 0x000fe400078e00ff */
[----:B------:R-:W0:Y:S02]  /*0c30*/  I2F.F64.U64 R34, R42 ;  /* 0x0000002a00227312 */ /* 0x000e240000301800 */
[----:B------:R-:W-:Y:S01]  /*0c40*/  IMAD.MOV.U32 R21, RZ, RZ, R40 ;  /* 0x000000ffff157224 */ /* 0x000fe200078e0028 */
[----:B------:R-:W-:Y:S01]  /*0c50*/  LOP3.LUT R44, R36, R45, RZ, 0x3c, !PT ;  /* 0x0000002d242c7212 */ /* 0x000fe200078e3cff */
[----:B------:R-:W-:-:S02]  /*0c60*/  IMAD.MOV.U32 R45, RZ, RZ, R37 ;  /* 0x000000ffff2d7224 */ /* 0x000fc400078e0025 */
[----:B------:R-:W-:Y:S02]  /*0c70*/  IMAD.MOV.U32 R36, RZ, RZ, 0x0 ;  /* 0x00000000ff247424 */ /* 0x000fe400078e00ff */
[----:B------:R-:W1:Y:S01]  /*0c80*/  I2F.F64.U64 R8, R44 ;  /* 0x0000002c00087312 */ /* 0x000e620000301800 */
[----:B------:R-:W-:Y:S01]  /*0c90*/  IMAD.MOV.U32 R37, RZ, RZ, 0x40000000 ;  /* 0x40000000ff257424 */ /* 0x000fe200078e00ff */
[-C--:B0-----:R-:W-:Y:S02]  /*0ca0*/  DFMA R34, R34, R12.reuse, 5.5511151231257827021e-17 ;  /* 0x3c9000002222742b */ /* 0x081fe4000000000c */
[----:B-1----:R-:W-:-:S06]  /*0cb0*/  DFMA R8, R8, R12, 5.5511151231257827021e-17 ;  /* 0x3c9000000808742b */ /* 0x002fcc000000000c */
[-C--:B------:R-:W-:Y:S01]  /*0cc0*/  DFMA R34, R34, R36.reuse, -1 ;  /* 0xbff000002222742b */ /* 0x080fe20000000024 */
[----:B------:R-:W-:Y:S01]  /*0cd0*/  IMAD.MOV.U32 R12, RZ, RZ, RZ ;  /* 0x000000ffff0c7224 */ /* 0x000fe200078e00ff */
[----:B------:R-:W-:-:S06]  /*0ce0*/  DFMA R8, R8, R36, -1 ;  /* 0xbff000000808742b */ /* 0x000fcc0000000024 */
[----:B------:R-:W-:-:S08]  /*0cf0*/  DMUL R34, R34, R34 ;  /* 0x0000002222227228 */ /* 0x000fd00000000000 */
[----:B------:R-:W-:Y:S01]  /*0d00*/  DFMA R34, R8, R8, R34 ;  /* 0x000000080822722b */ /* 0x000fe20000000022 */
[----:B------:R-:W-:Y:S02]  /*0d10*/  IMAD.MOV.U32 R9, RZ, RZ, R4 ;  /* 0x000000ffff097224 */ /* 0x000fe400078e0004 */
[----:B------:R-:W-:-:S05]  /*0d20*/  IMAD.MOV.U32 R8, RZ, RZ, R6 ;  /* 0x000000ffff087224 */ /* 0x000fca00078e0006 */
[----:B------:R-:W-:-:S06]  /*0d30*/  DSETP.GTU.AND P0, PT, R34, 1, PT ;  /* 0x3ff000002200742a */ /* 0x000fcc0003f0c000 */
[----:B------:R-:W-:-:S06]  /*0d40*/  FSEL R13, RZ, 1.875, P0 ;  /* 0x3ff00000ff0d7808 */ /* 0x000fcc0000000000 */
[----:B------:R-:W-:-:S11]  /*0d50*/  DADD R10, R10, R12 ;  /* 0x000000000a0a7229 */ /* 0x000fd6000000000c */
.L_x_0:
[----:B------:R-:W0:Y:S01]  /*0d60*/  LDCU.64 UR4, c[0x0][0x398] ;  /* 0x00007300ff0477ac */ /* 0x000e220008000a00 */
[----:B------:R-:W-:Y:S01]  /*0d70*/  IMAD.MOV.U32 R4, RZ, RZ, 0x1 ;  /* 0x00000001ff047424 */ /* 0x000fe200078e00ff */
[----:B------:R-:W-:Y:S01]  /*0d80*/  FSETP.GEU.AND P1, PT, |R11|, 6.5827683646048100446e-37, PT ;  /* 0x036000000b00780b */ /* 0x000fe20003f2e200 */
[----:B------:R-:W-:Y:S01]  /*0d90*/  BSSY.RECONVERGENT B0, `(.L_x_3) ;  /* 0x0000010000007945 */ /* 0x000fe20003800200 */
[----:B0-----:R-:W0:Y:S08]  /*0da0*/  I2F.F64.U64 R44, UR4 ;  /* 0x00000004002c7d12 */ /* 0x001e300008301800 */
[----:B0-----:R-:W0:Y:S02]  /*0db0*/  MUFU.RCP64H R5, R45 ;  /* 0x0000002d00057308 */ /* 0x001e240000001800 */
[----:B0-----:R-:W-:-:S08]  /*0dc0*/  DFMA R6, -R44, R4, 1 ;  /* 0x3ff000002c06742b */ /* 0x001fd00000000104 */
[----:B------:R-:W-:-:S08]  /*0dd0*/  DFMA R6, R6, R6, R6 ;  /* 0x000000060606722b */ /* 0x000fd00000000006 */
[----:B------:R-:W-:-:S08]  /*0de0*/  DFMA R6, R4, R6, R4 ;  /* 0x000000060406722b */ /* 0x000fd00000000004 */
[----:B------:R-:W-:-:S08]  /*0df0*/  DFMA R4, -R44, R6, 1 ;  /* 0x3ff000002c04742b */ /* 0x000fd00000000106 */
[----:B------:R-:W-:-:S08]  /*0e00*/  DFMA R4, R6, R4, R6 ;  /* 0x000000040604722b */ /* 0x000fd00000000006 */
[----:B------:R-:W-:-:S08]  /*0e10*/  DMUL R6, R4, R10 ;  /* 0x0000000a04067228 */ /* 0x000fd00000000000 */
[----:B------:R-:W-:-:S08]  /*0e20*/  DFMA R12, -R44, R6, R10 ;  /* 0x000000062c0c722b */ /* 0x000fd0000000010a */
[----:B------:R-:W-:-:S10]  /*0e30*/  DFMA R4, R4, R12, R6 ;  /* 0x0000000c0404722b */ /* 0x000fd40000000006 */
[----:B------:R-:W-:-:S05]  /*0e40*/  FFMA R6, RZ, R45, R5 ;  /* 0x0000002dff067223 */ /* 0x000fca0000000005 */
[----:B------:R-:W-:-:S13]  /*0e50*/  FSETP.GT.AND P0, PT, |R6|, 1.469367938527859385e-39, PT ;  /* 0x001000000600780b */ /* 0x000fda0003f04200 */
[----:B------:R-:W-:Y:S05]  /*0e60*/  @P0 BRA P1, `(.L_x_4) ;  /* 0x0000000000080947 */ /* 0x000fea0000800000 */
[----:B------:R-:W-:-:S07]  /*0e70*/  MOV R40, 0xe90 ;  /* 0x00000e9000287802 */ /* 0x000fce0000000f00 */
[----:B-----5:R-:W-:Y:S05]  /*0e80*/  CALL.REL.NOINC `($__internal_0_$__cuda_sm20_div_rn_f64_full) ;  /* 0x00000004001c7944 */ /* 0x020fea0003c00000 */
.L_x_4:
[----:B------:R-:W-:Y:S05]  /*0e90*/  BSYNC.RECONVERGENT B0 ;  /* 0x0000000000007941 */ /* 0x000fea0003800200 */
.L_x_3:
[----:B------:R-:W0:Y:S01]  /*0ea0*/  S2R R6, SR_TID.X ;  /* 0x0000000000067919 */ /* 0x000e220000002100 */
[----:B------:R-:W1:Y:S01]  /*0eb0*/  S2UR UR5, SR_CgaCtaId ;  /* 0x00000000000579c3 */ /* 0x000e620000008800 */
[----:B------:R-:W-:Y:S02]  /*0ec0*/  UMOV UR4, 0x400 ;  /* 0x0000040000047882 */ /* 0x000fe40000000000 */
[----:B-1----:R-:W-:-:S06]  /*0ed0*/  ULEA UR4, UR5, UR4, 0x18 ;  /* 0x0000000405047291 */ /* 0x002fcc000f8ec0ff */
[C---:B0-----:R-:W-:Y:S02]  /*0ee0*/  LEA R7, R6.reuse, UR4, 0x3 ;  /* 0x0000000406077c11 */ /* 0x041fe4000f8e18ff */
[C---:B------:R-:W-:Y:S02]  /*0ef0*/  ISETP.GT.U32.AND P0, PT, R6.reuse, 0xff, PT ;  /* 0x000000ff0600780c */ /* 0x040fe40003f04070 */
[----:B------:R-:W-:Y:S01]  /*0f00*/  ISETP.GT.U32.AND P1, PT, R6, 0x7f, PT ;  /* 0x0000007f0600780c */ /* 0x000fe20003f24070 */
[----:B------:R-:W-:Y:S01]  /*0f10*/  STS.64 [R7], R4 ;  /* 0x0000000407007388 */ /* 0x000fe20000000a00 */
[----:B------:R-:W-:Y:S09]  /*0f20*/  BAR.SYNC.DEFER_BLOCKING 0x0 ;  /* 0x0000000000007b1d */ /* 0x000ff20000010000 */
[----:B------:R-:W-:Y:S04]  /*0f30*/  @!P0 LDS.64 R10, [R7+0x800] ;  /* 0x00080000070a8984 */ /* 0x000fe80000000a00 */
[----:B------:R-:W0:Y:S04]  /*0f40*/  @!P0 LDS.64 R12, [R7] ;  /* 0x00000000070c8984 */ /* 0x000e280000000a00 */
[----:B-----5:R-:W-:Y:S04]  /*0f50*/  STG.E.64 desc[UR6][R30.64], R24 ;  /* 0x000000181e007986 */ /* 0x020fe8000c101b06 */
[----:B------:R-:W-:Y:S04]  /*0f60*/  STG.E.64 desc[UR6][R30.64+0x8], R22 ;  /* 0x000008161e007986 */ /* 0x000fe8000c101b06 */
[----:B------:R-:W-:Y:S04]  /*0f70*/  STG.E.64 desc[UR6][R30.64+0x10], R20 ;  /* 0x000010141e007986 */ /* 0x000fe8000c101b06 */
[----:B------:R-:W-:Y:S04]  /*0f80*/  STG.E.64 desc[UR6][R30.64+0x18], R18 ;  /* 0x000018121e007986 */ /* 0x000fe8000c101b06 */
[----:B------:R-:W-:Y:S04]  /*0f90*/  STG.E.64 desc[UR6][R30.64+0x28], R28 ;  /* 0x0000281c1e007986 */ /* 0x000fe8000c101b06 */
[----:B------:R-:W-:Y:S04]  /*0fa0*/  STG.E.64 desc[UR6][R30.64+0x30], R16 ;  /* 0x000030101e007986 */ /* 0x000fe8000c101b06 */
[----:B------:R-:W-:Y:S04]  /*0fb0*/  STG.E.64 desc[UR6][R30.64+0x38], R8 ;  /* 0x000038081e007986 */ /* 0x000fe8000c101b06 */
[----:B------:R-:W-:Y:S04]  /*0fc0*/  STG.E.64 desc[UR6][R30.64+0x40], R32 ;  /* 0x000040201e007986 */ /* 0x000fe8000c101b06 */
[----:B------:R-:W-:Y:S01]  /*0fd0*/  STG.E.64 desc[UR6][R30.64+0x48], R14 ;  /* 0x0000480e1e007986 */ /* 0x000fe2000c101b06 */
[----:B0-----:R-:W-:-:S03]  /*0fe0*/  @!P0 DADD R10, R10, R12 ;  /* 0x000000000a0a8229 */ /* 0x001fc6000000000c */
[----:B------:R-:W-:Y:S04]  /*0ff0*/  STG.E.64 desc[UR6][R30.64+0x58], R26 ;  /* 0x0000581a1e007986 */ /* 0x000fe8000c101b06 */
[----:B------:R-:W-:Y:S04]  /*1000*/  STG.E desc[UR6][R30.64+0x20], R2 ;  /* 0x000020021e007986 */ /* 0x000fe8000c101906 */
[----:B------:R-:W-:Y:S04]  /*1010*/  STG.E desc[UR6][R30.64+0x50], R0 ;  /* 0x000050001e007986 */ /* 0x000fe8000c101906 */
[----:B------:R-:W-:Y:S01]  /*1020*/  @!P0 STS.64 [R7], R10 ;  /* 0x0000000a07008388 */ /* 0x000fe20000000a00 */
[----:B------:R-:W-:Y:S01]  /*1030*/  BAR.SYNC.DEFER_BLOCKING 0x0 ;  /* 0x0000000000007b1d */ /* 0x000fe20000010000 */
[----:B------:R-:W-:-:S05]  /*1040*/  ISETP.GT.U32.AND P0, PT, R6, 0x3f, PT ;  /* 0x0000003f0600780c */ /* 0x000fca0003f04070 */
[----:B------:R-:W-:Y:S04]  /*1050*/  @!P1 LDS.64 R4, [R7+0x400] ;  /* 0x0004000007049984 */ /* 0x000fe80000000a00 */
[----:B------:R-:W0:Y:S02]  /*1060*/  @!P1 LDS.64 R12, [R7] ;  /* 0x00000000070c9984 */ /* 0x000e240000000a00 */
[----:B0-----:R-:W-:-:S07]  /*1070*/  @!P1 DADD R4, R4, R12 ;  /* 0x0000000004049229 */ /* 0x001fce000000000c */
[----:B------:R-:W-:Y:S01]  /*1080*/  @!P1 STS.64 [R7], R4 ;  /* 0x0000000407009388 */ /* 0x000fe20000000a00 */
[----:B------:R-:W-:Y:S01]  /*1090*/  BAR.SYNC.DEFER_BLOCKING 0x0 ;  /* 0x0000000000007b1d */ /* 0x000fe20000010000 */
[----:B------:R-:W-:-:S05]  /*10a0*/  ISETP.GT.U32.AND P1, PT, R6, 0x1f, PT ;  /* 0x0000001f0600780c */ /* 0x000fca0003f24070 */
[----:B------:R-:W-:Y:S04]  /*10b0*/  @!P0 LDS.64 R8, [R7+0x200] ;  /* 0x0002000007088984 */ /* 0x000fe80000000a00 */
[----:B------:R-:W0:Y:S02]  /*10c0*/  @!P0 LDS.64 R12, [R7] ;  /* 0x00000000070c8984 */ /* 0x000e240000000a00 */
[----:B0-----:R-:W-:-:S07]  /*10d0*/  @!P0 DADD R8, R8, R12 ;  /* 0x0000000008088229 */ /* 0x001fce000000000c */
[----:B------:R0:W-:Y:S01]  /*10e0*/  @!P0 STS.64 [R7], R8 ;  /* 0x0000000807008388 */ /* 0x0001e20000000a00 */
[----:B------:R-:W-:Y:S06]  /*10f0*/  BAR.SYNC.DEFER_BLOCKING 0x0 ;  /* 0x0000000000007b1d */ /* 0x000fec0000010000 */
[----:B------:R-:W-:Y:S05]  /*1100*/  @P1 EXIT ;  /* 0x000000000000194d */ /* 0x000fea0003800000 */
[----:B------:R-:W-:Y:S01]  /*1110*/  LDS.64 R4, [R7+0x100] ;  /* 0x0001000007047984 */ /* 0x000fe20000000a00 */
[----:B------:R-:W-:-:S03]  /*1120*/  ISETP.NE.AND P0, PT, R6, RZ, PT ;  /* 0x000000ff0600720c */ /* 0x000fc60003f05270 */
[----:B0-----:R-:W0:Y:S02]  /*1130*/  LDS.64 R8, [R7] ;  /* 0x0000000007087984 */ /* 0x001e240000000a00 */
[----:B0-----:R-:W-:-:S07]  /*1140*/  DADD R4, R4, R8 ;  /* 0x0000000004047229 */ /* 0x001fce0000000008 */
[----:B------:R-:W-:Y:S04]  /*1150*/  STS.64 [R7], R4 ;  /* 0x0000000407007388 */ /* 0x000fe80000000a00 */
[----:B------:R-:W-:Y:S04]  /*1160*/  LDS.64 R8, [R7+0x80] ;  /* 0x0000800007087984 */ /* 0x000fe80000000a00 */
[----:B------:R-:W0:Y:S02]  /*1170*/  LDS.64 R10, [R7] ;  /* 0x00000000070a7984 */ /* 0x000e240000000a00 */
        /* <DEDUP_REMOVED lines=17> */
[----:B------:R0:W-:Y:S01]  /*1290*/  STS.64 [R7], R8 ;  /* 0x0000000807007388 */ /* 0x0001e20000000a00 */
[----:B------:R-:W-:Y:S05]  /*12a0*/  @P0 EXIT ;  /* 0x000000000000094d */ /* 0x000fea0003800000 */
[----:B------:R-:W1:Y:S01]  /*12b0*/  LDS.64 R4, [UR4] ;  /* 0x00000004ff047984 */ /* 0x000e620008000a00 */
[----:B0-----:R-:W0:Y:S02]  /*12c0*/  LDC.64 R6, c[0x0][0x380] ;  /* 0x0000e000ff067b82 */ /* 0x001e240000000a00 */
[----:B0-----:R-:W-:-:S05]  /*12d0*/  IMAD.WIDE.U32 R2, R3, 0x8, R6 ;  /* 0x0000000803027825 */ /* 0x001fca00078e0006 */
[----:B-1----:R-:W-:Y:S01]  /*12e0*/  STG.E.64 desc[UR6][R2.64], R4 ;  /* 0x0000000402007986 */ /* 0x002fe2000c101b06 */
[----:B------:R-:W-:Y:S05]  /*12f0*/  EXIT ;  /* 0x000000000000794d */ /* 0x000fea0003800000 */
        .weak           $__internal_0_$__cuda_sm20_div_rn_f64_full
        .type           $__internal_0_$__cuda_sm20_div_rn_f64_full,@function
        .size           $__internal_0_$__cuda_sm20_div_rn_f64_full,(.L_x_44 - $__internal_0_$__cuda_sm20_div_rn_f64_full)
$__internal_0_$__cuda_sm20_div_rn_f64_full:
[C---:B------:R-:W-:Y:S01]  /*1300*/  FSETP.GEU.AND P0, PT, |R45|.reuse, 1.469367938527859385e-39, PT ;  /* 0x001000002d00780b */ /* 0x040fe20003f0e200 */
[--C-:B------:R-:W-:Y:S01]  /*1310*/  IMAD.MOV.U32 R6, RZ, RZ, R44.reuse ;  /* 0x000000ffff067224 */ /* 0x100fe200078e002c */
[----:B------:R-:W-:Y:S01]  /*1320*/  LOP3.LUT R4, R45, 0x800fffff, RZ, 0xc0, !PT ;  /* 0x800fffff2d047812 */ /* 0x000fe200078ec0ff */
[----:B------:R-:W-:Y:S01]  /*1330*/  IMAD.MOV.U32 R7, RZ, RZ, R45 ;  /* 0x000000ffff077224 */ /* 0x000fe200078e002d */
[C---:B------:R-:W-:Y:S01]  /*1340*/  FSETP.GEU.AND P2, PT, |R11|.reuse, 1.469367938527859385e-39, PT ;  /* 0x001000000b00780b */ /* 0x040fe20003f4e200 */
[----:B------:R-:W-:Y:S01]  /*1350*/  IMAD.MOV.U32 R12, RZ, RZ, 0x1 ;  /* 0x00000001ff0c7424 */ /* 0x000fe200078e00ff */
[----:B------:R-:W-:Y:S01]  /*1360*/  LOP3.LUT R5, R4, 0x3ff00000, RZ, 0xfc, !PT ;  /* 0x3ff0000004057812 */ /* 0x000fe200078efcff */
[----:B------:R-:W-:Y:S01]  /*1370*/  IMAD.MOV.U32 R4, RZ, RZ, R44 ;  /* 0x000000ffff047224 */ /* 0x000fe200078e002c */
[----:B------:R-:W-:Y:S01]  /*1380*/  LOP3.LUT R41, R11, 0x7ff00000, RZ, 0xc0, !PT ;  /* 0x7ff000000b297812 */ /* 0x000fe200078ec0ff */
[----:B------:R-:W-:Y:S01]  /*1390*/  IMAD.MOV.U32 R42, RZ, RZ, 0x1ca00000 ;  /* 0x1ca00000ff2a7424 */ /* 0x000fe200078e00ff */
[----:B------:R-:W-:Y:S01]  /*13a0*/  LOP3.LUT R44, R45, 0x7ff00000, RZ, 0xc0, !PT ;  /* 0x7ff000002d2c7812 */ /* 0x000fe200078ec0ff */
[----:B------:R-:W-:Y:S02]  /*13b0*/  BSSY.RECONVERGENT B1, `(.L_x_5) ;  /* 0x000004e000017945 */ /* 0x000fe40003800200 */
[----:B------:R-:W-:Y:S01]  /*13c0*/  @!P0 DMUL R4, R6, 8.98846567431157953865e+307 ;  /* 0x7fe0000006048828 */ /* 0x000fe20000000000 */
[----:B------:R-:W-:-:S03]  /*13d0*/  ISETP.GE.U32.AND P1, PT, R41, R44, PT ;  /* 0x0000002c2900720c */ /* 0x000fc60003f26070 */
[----:B------:R-:W-:Y:S02]  /*13e0*/  @!P2 LOP3.LUT R34, R7, 0x7ff00000, RZ, 0xc0, !PT ;  /* 0x7ff000000722a812 */ /* 0x000fe400078ec0ff */
[----:B------:R-:W0:Y:S02]  /*13f0*/  MUFU.RCP64H R13, R5 ;  /* 0x00000005000d7308 */ /* 0x000e240000001800 */
[----:B------:R-:W-:Y:S02]  /*1400*/  @!P2 ISETP.GE.U32.AND P3, PT, R41, R34, PT ;  /* 0x000000222900a20c */ /* 0x000fe40003f66070 */
[----:B------:R-:W-:Y:S02]  /*1410*/  @!P0 LOP3.LUT R44, R5, 0x7ff00000, RZ, 0xc0, !PT ;  /* 0x7ff00000052c8812 */ /* 0x000fe400078ec0ff */
[----:B------:R-:W-:-:S04]  /*1420*/  @!P2 SEL R35, R42, 0x63400000, !P3 ;  /* 0x634000002a23a807 */ /* 0x000fc80005800000 */
[----:B------:R-:W-:-:S04]  /*1430*/  @!P2 LOP3.LUT R38, R35, 0x80000000, R11, 0xf8, !PT ;  /* 0x800000002326a812 */ /* 0x000fc800078ef80b */
[----:B------:R-:W-:Y:S01]  /*1440*/  @!P2 LOP3.LUT R39, R38, 0x100000, RZ, 0xfc, !PT ;  /* 0x001000002627a812 */ /* 0x000fe200078efcff */
[----:B------:R-:W-:Y:S01]  /*1450*/  @!P2 IMAD.MOV.U32 R38, RZ, RZ, RZ ;  /* 0x000000ffff26a224 */ /* 0x000fe200078e00ff */
[----:B0-----:R-:W-:-:S08]  /*1460*/  DFMA R36, R12, -R4, 1 ;  /* 0x3ff000000c24742b */ /* 0x001fd00000000804 */
[----:B------:R-:W-:-:S08]  /*1470*/  DFMA R36, R36, R36, R36 ;  /* 0x000000242424722b */ /* 0x000fd00000000024 */
[----:B------:R-:W-:Y:S01]  /*1480*/  DFMA R36, R12, R36, R12 ;  /* 0x000000240c24722b */ /* 0x000fe2000000000c */
[----:B------:R-:W-:Y:S01]  /*1490*/  SEL R13, R42, 0x63400000, !P1 ;  /* 0x634000002a0d7807 */ /* 0x000fe20004800000 */
[----:B------:R-:W-:-:S03]  /*14a0*/  IMAD.MOV.U32 R12, RZ, RZ, R10 ;  /* 0x000000ffff0c7224 */ /* 0x000fc600078e000a */
[----:B------:R-:W-:-:S03]  /*14b0*/  LOP3.LUT R13, R13, 0x800fffff, R11, 0xf8, !PT ;  /* 0x800fffff0d0d7812 */ /* 0x000fc600078ef80b */
[----:B------:R-:W-:-:S03]  /*14c0*/  DFMA R34, R36, -R4, 1 ;  /* 0x3ff000002422742b */ /* 0x000fc60000000804 */
[----:B------:R-:W-:-:S05]  /*14d0*/  @!P2 DFMA R12, R12, 2, -R38 ;  /* 0x400000000c0ca82b */ /* 0x000fca0000000826 */
[----:B------:R-:W-:-:S08]  /*14e0*/  DFMA R34, R36, R34, R36 ;  /* 0x000000222422722b */ /* 0x000fd00000000024 */
[----:B------:R-:W-:-:S08]  /*14f0*/  DMUL R36, R34, R12 ;  /* 0x0000000c22247228 */ /* 0x000fd00000000000 */
[----:B------:R-:W-:-:S08]  /*1500*/  DFMA R38, R36, -R4, R12 ;  /* 0x800000042426722b */ /* 0x000fd0000000000c */
[----:B------:R-:W-:Y:S01]  /*1510*/  DFMA R38, R34, R38, R36 ;  /* 0x000000262226722b */ /* 0x000fe20000000024 */
[----:B------:R-:W-:Y:S01]  /*1520*/  IMAD.MOV.U32 R37, RZ, RZ, R41 ;  /* 0x000000ffff257224 */ /* 0x000fe200078e0029 */
[----:B------:R-:W-:-:S05]  /*1530*/  @!P2 LOP3.LUT R37, R13, 0x7ff00000, RZ, 0xc0, !PT ;  /* 0x7ff000000d25a812 */ /* 0x000fca00078ec0ff */
[----:B------:R-:W-:-:S05]  /*1540*/  VIADD R34, R37, 0xffffffff ;  /* 0xffffffff25227836 */ /* 0x000fca0000000000 */
[----:B------:R-:W-:Y:S01]  /*1550*/  ISETP.GT.U32.AND P0, PT, R34, 0x7feffffe, PT ;  /* 0x7feffffe2200780c */ /* 0x000fe20003f04070 */
[----:B------:R-:W-:-:S05]  /*1560*/  VIADD R34, R44, 0xffffffff ;  /* 0xffffffff2c227836 */ /* 0x000fca0000000000 */
[----:B------:R-:W-:-:S13]  /*1570*/  ISETP.GT.U32.OR P0, PT, R34, 0x7feffffe, P0 ;  /* 0x7feffffe2200780c */ /* 0x000fda0000704470 */
[----:B------:R-:W-:Y:S05]  /*1580*/  @P0 BRA `(.L_x_6) ;  /* 0x00000000006c0947 */ /* 0x000fea0003800000 */
[----:B------:R-:W-:-:S04]  /*1590*/  LOP3.LUT R34, R7, 0x7ff00000, RZ, 0xc0, !PT ;  /* 0x7ff0000007227812 */ /* 0x000fc800078ec0ff */
[CC--:B------:R-:W-:Y:S02]  /*15a0*/  VIADDMNMX R10, R41.reuse, -R34.reuse, 0xb9600000, !PT ;  /* 0xb9600000290a7446 */ /* 0x0c0fe40007800922 */
[----:B------:R-:W-:Y:S02]  /*15b0*/  ISETP.GE.U32.AND P0, PT, R41, R34, PT ;  /* 0x000000222900720c */ /* 0x000fe40003f06070 */
[----:B------:R-:W-:Y:S02]  /*15c0*/  VIMNMX R10, PT, PT, R10, 0x46a00000, PT ;  /* 0x46a000000a0a7848 */ /* 0x000fe40003fe0100 */
[----:B------:R-:W-:-:S05]  /*15d0*/  SEL R11, R42, 0x63400000, !P0 ;  /* 0x634000002a0b7807 */ /* 0x000fca0004000000 */
[----:B------:R-:W-:Y:S02]  /*15e0*/  IMAD.IADD R36, R10, 0x1, -R11 ;  /* 0x000000010a247824 */ /* 0x000fe400078e0a0b */
[----:B------:R-:W-:Y:S02]  /*15f0*/  IMAD.MOV.U32 R10, RZ, RZ, RZ ;  /* 0x000000ffff0a7224 */ /* 0x000fe400078e00ff */
[----:B------:R-:W-:-:S06]  /*1600*/  VIADD R11, R36, 0x7fe00000 ;  /* 0x7fe00000240b7836 */ /* 0x000fcc0000000000 */
[----:B------:R-:W-:-:S10]  /*1610*/  DMUL R34, R38, R10 ;  /* 0x0000000a26227228 */ /* 0x000fd40000000000 */
[----:B------:R-:W-:-:S13]  /*1620*/  FSETP.GTU.AND P0, PT, |R35|, 1.469367938527859385e-39, PT ;  /* 0x001000002300780b */ /* 0x000fda0003f0c200 */
[----:B------:R-:W-:Y:S05]  /*1630*/  @P0 BRA `(.L_x_7) ;  /* 0x0000000000940947 */ /* 0x000fea0003800000 */
[----:B------:R-:W-:Y:S01]  /*1640*/  DFMA R4, R38, -R4, R12 ;  /* 0x800000042604722b */ /* 0x000fe2000000000c */
[----:B------:R-:W-:-:S09]  /*1650*/  IMAD.MOV.U32 R10, RZ, RZ, RZ ;  /* 0x000000ffff0a7224 */ /* 0x000fd200078e00ff */
[C---:B------:R-:W-:Y:S02]  /*1660*/  FSETP.NEU.AND P0, PT, R5.reuse, RZ, PT ;  /* 0x000000ff0500720b */ /* 0x040fe40003f0d000 */
[----:B------:R-:W-:-:S04]  /*1670*/  LOP3.LUT R7, R5, 0x80000000, R7, 0x48, !PT ;  /* 0x8000000005077812 */ /* 0x000fc800078e4807 */
[----:B------:R-:W-:-:S07]  /*1680*/  LOP3.LUT R11, R7, R11, RZ, 0xfc, !PT ;  /* 0x0000000b070b7212 */ /* 0x000fce00078efcff */
[----:B------:R-:W-:Y:S05]  /*1690*/  @!P0 BRA `(.L_x_7) ;  /* 0x00000000007c8947 */ /* 0x000fea0003800000 */
[----:B------:R-:W-:Y:S01]  /*16a0*/  IMAD.MOV R5, RZ, RZ, -R36 ;  /* 0x000000ffff057224 */ /* 0x000fe200078e0a24 */
[----:B------:R-:W-:Y:S01]  /*16b0*/  DMUL.RP R10, R38, R10 ;  /* 0x0000000a260a7228 */ /* 0x000fe20000008000 */
[----:B------:R-:W-:-:S06]  /*16c0*/  IMAD.MOV.U32 R4, RZ, RZ, RZ ;  /* 0x000000ffff047224 */ /* 0x000fcc00078e00ff */
[----:B------:R-:W-:-:S03]  /*16d0*/  DFMA R4, R34, -R4, R38 ;  /* 0x800000042204722b */ /* 0x000fc60000000026 */
[----:B------:R-:W-:-:S03]  /*16e0*/  LOP3.LUT R7, R11, R7, RZ, 0x3c, !PT ;  /* 0x000000070b077212 */ /* 0x000fc600078e3cff */
[----:B------:R-:W-:-:S04]  /*16f0*/  IADD3 R4, PT, PT, -R36, -0x43300000, RZ ;  /* 0xbcd0000024047810 */ /* 0x000fc80007ffe1ff */
[----:B------:R-:W-:-:S04]  /*1700*/  FSETP.NEU.AND P0, PT, |R5|, R4, PT ;  /* 0x000000040500720b */ /* 0x000fc80003f0d200 */
[----:B------:R-:W-:Y:S02]  /*1710*/  FSEL R34, R10, R34, !P0 ;  /* 0x000000220a227208 */ /* 0x000fe40004000000 */
[----:B------:R-:W-:Y:S01]  /*1720*/  FSEL R35, R7, R35, !P0 ;  /* 0x0000002307237208 */ /* 0x000fe20004000000 */
[----:B------:R-:W-:Y:S06]  /*1730*/  BRA `(.L_x_7) ;  /* 0x0000000000547947 */ /* 0x000fec0003800000 */
.L_x_6:
[----:B------:R-:W-:-:S14]  /*1740*/  DSETP.NAN.AND P0, PT, R10, R10, PT ;  /* 0x0000000a0a00722a */ /* 0x000fdc0003f08000 */
[----:B------:R-:W-:Y:S05]  /*1750*/  @P0 BRA `(.L_x_8) ;  /* 0x0000000000440947 */ /* 0x000fea0003800000 */
[----:B------:R-:W-:-:S14]  /*1760*/  DSETP.NAN.AND P0, PT, R6, R6, PT ;  /* 0x000000060600722a */ /* 0x000fdc0003f08000 */
[----:B------:R-:W-:Y:S05]  /*1770*/  @P0 BRA `(.L_x_9) ;  /* 0x0000000000300947 */ /* 0x000fea0003800000 */
[----:B------:R-:W-:Y:S01]  /*1780*/  ISETP.NE.AND P0, PT, R37, R44, PT ;  /* 0x0000002c2500720c */ /* 0x000fe20003f05270 */
[----:B------:R-:W-:Y:S02]  /*1790*/  IMAD.MOV.U32 R34, RZ, RZ, 0x0 ;  /* 0x00000000ff227424 */ /* 0x000fe400078e00ff */
[----:B------:R-:W-:-:S10]  /*17a0*/  IMAD.MOV.U32 R35, RZ, RZ, -0x80000 ;  /* 0xfff80000ff237424 */ /* 0x000fd400078e00ff */
[----:B------:R-:W-:Y:S05]  /*17b0*/  @!P0 BRA `(.L_x_7) ;  /* 0x0000000000348947 */ /* 0x000fea0003800000 */
[----:B------:R-:W-:Y:S02]  /*17c0*/  ISETP.NE.AND P0, PT, R37, 0x7ff00000, PT ;  /* 0x7ff000002500780c */ /* 0x000fe40003f05270 */
[----:B------:R-:W-:Y:S02]  /*17d0*/  LOP3.LUT R35, R11, 0x80000000, R7, 0x48, !PT ;  /* 0x800000000b237812 */ /* 0x000fe400078e4807 */
[----:B------:R-:W-:-:S13]  /*17e0*/  ISETP.EQ.OR P0, PT, R44, RZ, !P0 ;  /* 0x000000ff2c00720c */ /* 0x000fda0004702670 */
[----:B------:R-:W-:Y:S01]  /*17f0*/  @P0 LOP3.LUT R4, R35, 0x7ff00000, RZ, 0xfc, !PT ;  /* 0x7ff0000023040812 */ /* 0x000fe200078efcff */
[----:B------:R-:W-:Y:S02]  /*1800*/  @!P0 IMAD.MOV.U32 R34, RZ, RZ, RZ ;  /* 0x000000ffff228224 */ /* 0x000fe400078e00ff */
[----:B------:R-:W-:Y:S02]  /*1810*/  @P0 IMAD.MOV.U32 R34, RZ, RZ, RZ ;  /* 0x000000ffff220224 */ /* 0x000fe400078e00ff */
[----:B------:R-:W-:Y:S01]  /*1820*/  @P0 IMAD.MOV.U32 R35, RZ, RZ, R4 ;  /* 0x000000ffff230224 */ /* 0x000fe200078e0004 */
[----:B------:R-:W-:Y:S06]  /*1830*/  BRA `(.L_x_7) ;  /* 0x0000000000147947 */ /* 0x000fec0003800000 */
.L_x_9:
[----:B------:R-:W-:Y:S01]  /*1840*/  LOP3.LUT R35, R7, 0x80000, RZ, 0xfc, !PT ;  /* 0x0008000007237812 */ /* 0x000fe200078efcff */
[----:B------:R-:W-:Y:S01]  /*1850*/  IMAD.MOV.U32 R34, RZ, RZ, R6 ;  /* 0x000000ffff227224 */ /* 0x000fe200078e0006 */
[----:B------:R-:W-:Y:S06]  /*1860*/  BRA `(.L_x_7) ;  /* 0x0000000000087947 */ /* 0x000fec0003800000 */
.L_x_8:
[----:B------:R-:W-:Y:S01]  /*1870*/  LOP3.LUT R35, R11, 0x80000, RZ, 0xfc, !PT ;  /* 0x000800000b237812 */ /* 0x000fe200078efcff */
[----:B------:R-:W-:-:S07]  /*1880*/  IMAD.MOV.U32 R34, RZ, RZ, R10 ;  /* 0x000000ffff227224 */ /* 0x000fce00078e000a */
.L_x_7:
[----:B------:R-:W-:Y:S05]  /*1890*/  BSYNC.RECONVERGENT B1 ;  /* 0x0000000000017941 */ /* 0x000fea0003800200 */
.L_x_5:
[----:B------:R-:W-:Y:S02]  /*18a0*/  IMAD.MOV.U32 R41, RZ, RZ, 0x0 ;  /* 0x00000000ff297424 */ /* 0x000fe400078e00ff */
[----:B------:R-:W-:Y:S02]  /*18b0*/  IMAD.MOV.U32 R4, RZ, RZ, R34 ;  /* 0x000000ffff047224 */ /* 0x000fe400078e0022 */
[----:B------:R-:W-:Y:S01]  /*18c0*/  IMAD.MOV.U32 R5, RZ, RZ, R35 ;  /* 0x000000ffff057224 */ /* 0x000fe200078e0023 */
[----:B------:R-:W-:Y:S06]  /*18d0*/  RET.REL.NODEC R40 `(_Z6reducePdP17curandStateXORWOWyy) ;  /* 0xffffffe428c87950 */ /* 0x000fec0003c3ffff */
.L_x_10:
[----:B------:R-:W-:-:S00]  /*18e0*/  BRA `(.L_x_10) ;  /* 0xfffffffc00fc7947 */ /* 0x000fc0000383ffff */
[----:B------:R-:W-:-:S00]  /*18f0*/  NOP ;  /* 0x0000000000007918 */ /* 0x000fc00000000000 */
        /* <DEDUP_REMOVED lines=8> */
.L_x_44:


//--------------------- .text._Z10initializePyS_S_P17curandStateXORWOW --------------------------
	.section	.text._Z10initializePyS_S_P17curandStateXORWOW,"ax",@progbits
	.align	128
        .global         _Z10initializePyS_S_P17curandStateXORWOW
        .type           _Z10initializePyS_S_P17curandStateXORWOW,@function
        .size           _Z10initializePyS_S_P17curandStateXORWOW,(.L_x_46 - _Z10initializePyS_S_P17curandStateXORWOW)
        .other          _Z10initializePyS_S_P17curandStateXORWOW,@"STO_CUDA_ENTRY STV_DEFAULT"
_Z10initializePyS_S_P17curandStateXORWOW:
.text._Z10initializePyS_S_P17curandStateXORWOW:
[----:B------:R-:W-:Y:S01]  /*0000*/  LDC R1, c[0x0][0x37c] ;  /* 0x0000df00ff017b82 */ /* 0x000fe20000000800 */
[----:B------:R-:W0:Y:S07]  /*0010*/  S2R R0, SR_TID.X ;  /* 0x0000000000007919 */ /* 0x000e2e0000002100 */
[----:B------:R-:W0:Y:S01]  /*0020*/  S2UR UR6, SR_CTAID.X ;  /* 0x00000000000679c3 */ /* 0x000e220000002500 */
[----:B------:R-:W1:Y:S07]  /*0030*/  LDCU.64 UR4, c[0x0][0x358] ;  /* 0x00006b00ff0477ac */ /* 0x000e6e0008000a00 */
[----:B------:R-:W0:Y:S08]  /*0040*/  LDC R3, c[0x0][0x360] ;  /* 0x0000d800ff037b82 */ /* 0x000e300000000800 */
[----:B------:R-:W2:Y:S08]  /*0050*/  LDC.64 R12, c[0x0][0x380] ;  /* 0x0000e000ff0c7b82 */ /* 0x000eb00000000a00 */
[----:B------:R-:W3:Y:S01]  /*0060*/  LDC.64 R10, c[0x0][0x388] ;  /* 0x0000e200ff0a7b82 */ /* 0x000ee20000000a00 */
[----:B0-----:R-:W-:-:S07]  /*0070*/  IMAD R0, R3, UR6, R0 ;  /* 0x0000000603007c24 */ /* 0x001fce000f8e0200 */
[----:B------:R-:W0:Y:S01]  /*0080*/  LDC.64 R8, c[0x0][0x390] ;  /* 0x0000e400ff087b82 */ /* 0x000e220000000a00 */
[----:B------:R-:W-:-:S04]  /*0090*/  IMAD.SHL.U32 R15, R0, 0x2, RZ ;  /* 0x00000002000f7824 */ /* 0x000fc800078e00ff */
[----:B--2---:R-:W-:-:S03]  /*00a0*/  IMAD.WIDE R12, R15, 0x8, R12 ;  /* 0x000000080f0c7825 */ /* 0x004fc600078e020c */
[----:B------:R-:W2:Y:S02]  /*00b0*/  LDC.64 R4, c[0x0][0x398] ;  /* 0x0000e600ff047b82 */ /* 0x000ea40000000a00 */
[----:B-1----:R-:W4:Y:S01]  /*00c0*/  LDG.E.64 R2, desc[UR4][R12.64] ;  /* 0x000000040c027981 */ /* 0x002f22000c1e1b00 */
[----:B---3--:R-:W-:-:S05]  /*00d0*/  IMAD.WIDE R10, R15, 0x8, R10 ;  /* 0x000000080f0a7825 */ /* 0x008fca00078e020a */
[----:B------:R-:W3:Y:S01]  /*00e0*/  LDG.E.64 R18, desc[UR4][R10.64] ;  /* 0x000000040a127981 */ /* 0x000ee2000c1e1b00 */
[----:B0-----:R-:W-:-:S05]  /*00f0*/  IMAD.WIDE R8, R15, 0x8, R8 ;  /* 0x000000080f087825 */ /* 0x001fca00078e0208 */
[----:B------:R0:W5:Y:S01]  /*0100*/  LDG.E.64 R6, desc[UR4][R8.64] ;  /* 0x0000000408067981 */ /* 0x000162000c1e1b00 */
[----:B------:R-:W-:Y:S01]  /*0110*/  BSSY.RECONVERGENT B0, `(.L_x_11) ;  /* 0x00000e3000007945 */ /* 0x000fe20003800200 */
[----:B----4-:R-:W-:Y:S02]  /*0120*/  LOP3.LUT R0, R3, 0xf7dcefdd, RZ, 0x3c, !PT ;  /* 0xf7dcefdd03007812 */ /* 0x010fe400078e3cff */
[----:B------:R-:W-:-:S03]  /*0130*/  LOP3.LUT R2, R2, 0xaad26b49, RZ, 0x3c, !PT ;  /* 0xaad26b4902027812 */ /* 0x000fc600078e3cff */
[----:B------:R-:W-:Y:S02]  /*0140*/  IMAD R17, R0, -0x658354e5, RZ ;  /* 0x9a7cab1b00117824 */ /* 0x000fe400078e02ff */
[----:B------:R-:W-:Y:S01]  /*0150*/  IMAD R0, R2, 0x4182bed5, RZ ;  /* 0x4182bed502007824 */ /* 0x000fe200078e02ff */
[----:B---3--:R-:W-:Y:S01]  /*0160*/  ISETP.NE.U32.AND P0, PT, R18, RZ, PT ;  /* 0x000000ff1200720c */ /* 0x008fe20003f05070 */
[----:B--2---:R-:W-:Y:S01]  /*0170*/  IMAD.WIDE R2, R15, 0x30, R4 ;  /* 0x000000300f027825 */ /* 0x004fe200078e0204 */
[C---:B------:R-:W-:Y:S02]  /*0180*/  LOP3.LUT R16, R17.reuse, 0x5491333, RZ, 0x3c, !PT ;  /* 0x0549133311107812 */ /* 0x040fe400078e3cff */
[C---:B------:R-:W-:Y:S01]  /*0190*/  IADD3 R4, PT, PT, R0.reuse, 0x64f0c9, R17 ;  /* 0x0064f0c900047810 */ /* 0x040fe20007ffe011 */
[----:B------:R-:W-:Y:S01]  /*01a0*/  VIADD R15, R17, 0x1f123bb5 ;  /* 0x1f123bb5110f7836 */ /* 0x000fe20000000000 */
[C---:B------:R-:W-:Y:S01]  /*01b0*/  LOP3.LUT R14, R0.reuse, 0x159a55e5, RZ, 0x3c, !PT ;  /* 0x159a55e5000e7812 */ /* 0x040fe200078e3cff */
[C---:B------:R-:W-:Y:S01]  /*01c0*/  VIADD R17, R0.reuse, 0x583f19 ;  /* 0x00583f1900117836 */ /* 0x040fe20000000000 */
[----:B------:R-:W-:Y:S01]  /*01d0*/  ISETP.NE.AND.EX P0, PT, R19, RZ, PT, P0 ;  /* 0x000000ff1300720c */ /* 0x000fe20003f05300 */
[----:B------:R-:W-:-:S02]  /*01e0*/  VIADD R5, R0, 0x75bcd15 ;  /* 0x075bcd1500057836 */ /* 0x000fc40000000000 */
[----:B------:R0:W-:Y:S04]  /*01f0*/  STG.E.64 desc[UR4][R2.64+0x8], R14 ;  /* 0x0000080e02007986 */ /* 0x0001e8000c101b04 */
[----:B------:R0:W-:Y:S04]  /*0200*/  STG.E.64 desc[UR4][R2.64+0x10], R16 ;  /* 0x0000101002007986 */ /* 0x0001e8000c101b04 */
[----:B------:R0:W-:Y:S02]  /*0210*/  STG.E.64 desc[UR4][R2.64], R4 ;  /* 0x0000000402007986 */ /* 0x0001e4000c101b04 */
[----:B------:R-:W-:Y:S05]  /*0220*/  @!P0 BRA `(.L_x_12) ;  /* 0x0000000c00448947 */ /* 0x000fea0003800000 */
[----:B------:R-:W-:Y:S02]  /*0230*/  IMAD.MOV.U32 R0, RZ, RZ, R18 ;  /* 0x000000ffff007224 */ /* 0x000fe400078e0012 */
[----:B0-----:R-:W-:Y:S02]  /*0240*/  IMAD.MOV.U32 R5, RZ, RZ, R19 ;  /* 0x000000ffff057224 */ /* 0x001fe400078e0013 */
[----:B------:R-:W-:-:S07]  /*0250*/  IMAD.MOV.U32 R20, RZ, RZ, RZ ;  /* 0x000000ffff147224 */ /* 0x000fce00078e00ff */
.L_x_18:
[----:B0-----:R-:W-:Y:S01]  /*0260*/  LOP3.LUT R14, R0, 0x3, RZ, 0xc0, !PT ;  /* 0x00000003000e7812 */ /* 0x001fe200078ec0ff */
[----:B------:R-:W-:Y:S03]  /*0270*/  BSSY.RECONVERGENT B1, `(.L_x_13) ;  /* 0x00000c6000017945 */ /* 0x000fe60003800200 */
[----:B------:R-:W-:-:S04]  /*0280*/  ISETP.NE.U32.AND P0, PT, R14, RZ, PT ;  /* 0x000000ff0e00720c */ /* 0x000fc80003f05070 */
[----:B------:R-:W-:-:S13]  /*0290*/  ISETP.NE.AND.EX P0, PT, RZ, RZ, PT, P0 ;  /* 0x000000ffff00720c */ /* 0x000fda0003f05300 */
[----:B------:R-:W-:Y:S05]  /*02a0*/  @!P0 BRA `(.L_x_14) ;  /* 0x0000000c00088947 */ /* 0x000fea0003800000 */
[----:B------:R-:W-:-:S07]  /*02b0*/  IMAD.MOV.U32 R21, RZ, RZ, RZ ;  /* 0x000000ffff157224 */ /* 0x000fce00078e00ff */
.L_x_17:
[----:B0-----:R-:W-:Y:S01]  /*02c0*/  IMAD.MOV.U32 R23, RZ, RZ, RZ ;  /* 0x000000ffff177224 */ /* 0x001fe200078e00ff */
[----:B------:R-:W-:Y:S01]  /*02d0*/  CS2R R14, SRZ ;  /* 0x00000000000e7805 */ /* 0x000fe2000001ff00 */
[----:B------:R-:W-:Y:S01]  /*02e0*/  IMAD.MOV.U32 R25, RZ, RZ, RZ ;  /* 0x000000ffff197224 */ /* 0x000fe200078e00ff */
[----:B------:R-:W-:-:S07]  /*02f0*/  CS2R R16, SRZ ;  /* 0x0000000000107805 */ /* 0x000fce000001ff00 */
.L_x_16:
[----:B------:R-:W-:-:S05]  /*0300*/  IMAD.WIDE.U32 R18, R25, 0x4, R2 ;  /* 0x0000000419127825 */ /* 0x000fca00078e0002 */
[----:B-----5:R0:W5:Y:S01]  /*0310*/  LDG.E R22, desc[UR4][R18.64+0x4] ;  /* 0x0000040412167981 */ /* 0x020162000c1e1900 */
[----:B------:R-:W-:-:S07]  /*0320*/  IMAD.MOV.U32 R27, RZ, RZ, RZ ;  /* 0x000000ffff1b7224 */ /* 0x000fce00078e00ff */
.L_x_15:
[----:B0-----:R-:W0:Y:S01]  /*0330*/  LDC.64 R18, c[0x4][RZ] ;  /* 0x01000000ff127b82 */ /* 0x001e220000000a00 */
[----:B-----5:R-:W-:Y:S01]  /*0340*/  SHF.R.U32.HI R26, RZ, R27, R22 ;  /* 0x0000001bff1a7219 */ /* 0x020fe20000011616 */
[----:B------:R-:W-:-:S03]  /*0350*/  IMAD.SHL.U32 R24, R25, 0x20, RZ ;  /* 0x0000002019187824 */ /* 0x000fc600078e00ff */
[----:B------:R-:W-:Y:S01]  /*0360*/  LOP3.LUT R28, R26, 0x1, RZ, 0xc0, !PT ;  /* 0x000000011a1c7812 */ /* 0x000fe200078ec0ff */
[----:B------:R-:W-:-:S03]  /*0370*/  IMAD.IADD R24, R24, 0x1, R27 ;  /* 0x0000000118187824 */ /* 0x000fc600078e021b */
[----:B------:R-:W-:Y:S01]  /*0380*/  ISETP.NE.U32.AND P0, PT, R28, 0x1, PT ;  /* 0x000000011c00780c */ /* 0x000fe20003f05070 */
[----:B------:R-:W-:-:S03]  /*0390*/  IMAD R29, R24, 0x5, RZ ;  /* 0x00000005181d7824 */ /* 0x000fc600078e02ff */
[----:B------:R-:W-:Y:S01]  /*03a0*/  R2P PR, R26, 0x7e ;  /* 0x0000007e1a007804 */ /* 0x000fe20000000000 */
[----:B0-----:R-:W-:-:S04]  /*03b0*/  IMAD.WIDE.U32 R18, R20, 0xc80, R18 ;  /* 0x00000c8014127825 */ /* 0x001fc800078e0012 */
[----:B------:R-:W-:-:S05]  /*03c0*/  IMAD.WIDE.U32 R18, R29, 0x4, R18 ;  /* 0x000000041d127825 */ /* 0x000fca00078e0012 */
[----:B------:R-:W2:Y:S04]  /*03d0*/  @!P0 LDG.E R24, desc[UR4][R18.64] ;  /* 0x0000000412188981 */ /* 0x000ea8000c1e1900 */
[----:B------:R-:W3:Y:S04]  /*03e0*/  @P1 LDG.E R30, desc[UR4][R18.64+0x14] ;  /* 0x00001404121e1981 */ /* 0x000ee8000c1e1900 */
[----:B------:R-:W4:Y:S04]  /*03f0*/  @P2 LDG.E R34, desc[UR4][R18.64+0x28] ;  /* 0x0000280412222981 */ /* 0x000f28000c1e1900 */
[----:B------:R-:W4:Y:S04]  /*0400*/  @P3 LDG.E R29, desc[UR4][R18.64+0x3c] ;  /* 0x00003c04121d3981 */ /* 0x000f28000c1e1900 */
[----:B------:R-:W4:Y:S04]  /*0410*/  @!P0 LDG.E R28, desc[UR4][R18.64+0x10] ;  /* 0x00001004121c8981 */ /* 0x000f28000c1e1900 */
[----:B------:R-:W4:Y:S04]  /*0420*/  @P4 LDG.E R31, desc[UR4][R18.64+0x50] ;  /* 0x00005004121f4981 */ /* 0x000f28000c1e1900 */
[----:B------:R-:W4:Y:S04]  /*0430*/  @P1 LDG.E R32, desc[UR4][R18.64+0x24] ;  /* 0x0000240412201981 */ /* 0x000f28000c1e1900 */
[----:B------:R-:W4:Y:S04]  /*0440*/  @P2 LDG.E R36, desc[UR4][R18.64+0x38] ;  /* 0x0000380412242981 */ /* 0x000f28000c1e1900 */
[----:B------:R-:W4:Y:S04]  /*0450*/  @P1 LDG.E R33, desc[UR4][R18.64+0x18] ;  /* 0x0000180412211981 */ /* 0x000f28000c1e1900 */
[----:B------:R-:W4:Y:S01]  /*0460*/  @P1 LDG.E R35, desc[UR4][R18.64+0x20] ;  /* 0x0000200412231981 */ /* 0x000f22000c1e1900 */
[----:B--2---:R-:W-:-:S03]  /*0470*/  @!P0 LOP3.LUT R23, R23, R24, RZ, 0x3c, !PT ;  /* 0x0000001817178212 */ /* 0x004fc600078e3cff */
[----:B------:R-:W2:Y:S01]  /*0480*/  @!P0 LDG.E R24, desc[UR4][R18.64+0x8] ;  /* 0x0000080412188981 */ /* 0x000ea2000c1e1900 */
[----:B---3--:R-:W-:-:S03]  /*0490*/  @P1 LOP3.LUT R23, R23, R30, RZ, 0x3c, !PT ;  /* 0x0000001e17171212 */ /* 0x008fc600078e3cff */
[----:B------:R-:W3:Y:S01]  /*04a0*/  @P3 LDG.E R30, desc[UR4][R18.64+0x4c] ;  /* 0x00004c04121e3981 */ /* 0x000ee2000c1e1900 */
[----:B----4-:R-:W-:-:S04]  /*04b0*/  @P2 LOP3.LUT R23, R23, R34, RZ, 0x3c, !PT ;  /* 0x0000002217172212 */ /* 0x010fc800078e3cff */
[----:B------:R-:W-:Y:S02]  /*04c0*/  @P3 LOP3.LUT R23, R23, R29, RZ, 0x3c, !PT ;  /* 0x0000001d17173212 */ /* 0x000fe400078e3cff */
[----:B------:R-:W4:Y:S01]  /*04d0*/  @!P0 LDG.E R29, desc[UR4][R18.64+0x4] ;  /* 0x00000404121d8981 */ /* 0x000f22000c1e1900 */
[----:B------:R-:W-:-:S03]  /*04e0*/  @!P0 LOP3.LUT R15, R15, R28, RZ, 0x3c, !PT ;  /* 0x0000001c0f0f8212 */ /* 0x000fc600078e3cff */
[----:B------:R-:W4:Y:S01]  /*04f0*/  @P1 LDG.E R28, desc[UR4][R18.64+0x1c] ;  /* 0x00001c04121c1981 */ /* 0x000f22000c1e1900 */
[----:B------:R-:W-:-:S03]  /*0500*/  @P4 LOP3.LUT R23, R23, R31, RZ, 0x3c, !PT ;  /* 0x0000001f17174212 */ /* 0x000fc600078e3cff */
[----:B------:R-:W4:Y:S01]  /*0510*/  @!P0 LDG.E R31, desc[UR4][R18.64+0xc] ;  /* 0x00000c04121f8981 */ /* 0x000f22000c1e1900 */
[----:B------:R-:W-:-:S03]  /*0520*/  @P1 LOP3.LUT R15, R15, R32, RZ, 0x3c, !PT ;  /* 0x000000200f0f1212 */ /* 0x000fc600078e3cff */
[----:B------:R-:W4:Y:S01]  /*0530*/  @P5 LDG.E R32, desc[UR4][R18.64+0x64] ;  /* 0x0000640412205981 */ /* 0x000f22000c1e1900 */
[----:B------:R-:W-:Y:S02]  /*0540*/  @P2 LOP3.LUT R15, R15, R36, RZ, 0x3c, !PT ;  /* 0x000000240f0f2212 */ /* 0x000fe400078e3cff */
[----:B--2---:R-:W-:Y:S02]  /*0550*/  @!P0 LOP3.LUT R17, R17, R24, RZ, 0x3c, !PT ;  /* 0x0000001811118212 */ /* 0x004fe400078e3cff */
[----:B------:R-:W2:Y:S01]  /*0560*/  @P2 LDG.E R24, desc[UR4][R18.64+0x30] ;  /* 0x0000300412182981 */ /* 0x000ea2000c1e1900 */
[----:B---3--:R-:W-:-:S03]  /*0570*/  @P3 LOP3.LUT R15, R15, R30, RZ, 0x3c, !PT ;  /* 0x0000001e0f0f3212 */ /* 0x008fc600078e3cff */
[----:B------:R-:W3:Y:S01]  /*0580*/  @P4 LDG.E R30, desc[UR4][R18.64+0x60] ;  /* 0x00006004121e4981 */ /* 0x000ee2000c1e1900 */
[----:B----4-:R-:W-:-:S03]  /*0590*/  @!P0 LOP3.LUT R16, R16, R29, RZ, 0x3c, !PT ;  /* 0x0000001d10108212 */ /* 0x010fc600078e3cff */
[----:B------:R-:W4:Y:S01]  /*05a0*/  @P2 LDG.E R29, desc[UR4][R18.64+0x2c] ;  /* 0x00002c04121d2981 */ /* 0x000f22000c1e1900 */
[----:B------:R-:W-:-:S03]  /*05b0*/  @P1 LOP3.LUT R17, R17, R28, RZ, 0x3c, !PT ;  /* 0x0000001c11111212 */ /* 0x000fc600078e3cff */
[----:B------:R-:W4:Y:S01]  /*05c0*/  @P3 LDG.E R28, desc[UR4][R18.64+0x44] ;  /* 0x00004404121c3981 */ /* 0x000f22000c1e1900 */
[----:B------:R-:W-:-:S03]  /*05d0*/  @!P0 LOP3.LUT R14, R14, R31, RZ, 0x3c, !PT ;  /* 0x0000001f0e0e8212 */ /* 0x000fc600078e3cff */
[----:B------:R-:W4:Y:S01]  /*05e0*/  @P2 LDG.E R31, desc[UR4][R18.64+0x34] ;  /* 0x00003404121f2981 */ /* 0x000f22000c1e1900 */
[----:B------:R-:W-:Y:S02]  /*05f0*/  @P1 LOP3.LUT R16, R16, R33, RZ, 0x3c, !PT ;  /* 0x0000002110101212 */ /* 0x000fe400078e3cff */
[----:B------:R-:W-:Y:S01]  /*0600*/  @P5 LOP3.LUT R23, R23, R32, RZ, 0x3c, !PT ;  /* 0x0000002017175212 */ /* 0x000fe200078e3cff */
[----:B------:R-:W4:Y:S01]  /*0610*/  @P3 LDG.E R33, desc[UR4][R18.64+0x40] ;  /* 0x0000400412213981 */ /* 0x000f22000c1e1900 */
[----:B------:R-:W-:-:S03]  /*0620*/  @P1 LOP3.LUT R14, R14, R35, RZ, 0x3c, !PT ;  /* 0x000000230e0e1212 */ /* 0x000fc600078e3cff */
[----:B------:R-:W4:Y:S04]  /*0630*/  @P6 LDG.E R32, desc[UR4][R18.64+0x78] ;  /* 0x0000780412206981 */ /* 0x000f28000c1e1900 */
[----:B------:R-:W4:Y:S01]  /*0640*/  @P3 LDG.E R35, desc[UR4][R18.64+0x48] ;  /* 0x0000480412233981 */ /* 0x000f22000c1e1900 */
[----:B------:R-:W-:Y:S02]  /*0650*/  LOP3.LUT P0, RZ, R26, 0x80, RZ, 0xc0, !PT ;  /* 0x000000801aff7812 */ /* 0x000fe4000780c0ff */
[----:B--2---:R-:W-:Y:S02]  /*0660*/  @P2 LOP3.LUT R17, R17, R24, RZ, 0x3c, !PT ;  /* 0x0000001811112212 */ /* 0x004fe400078e3cff */
[----:B------:R-:W2:Y:S01]  /*0670*/  @P4 LDG.E R24, desc[UR4][R18.64+0x58] ;  /* 0x0000580412184981 */ /* 0x000ea2000c1e1900 */
[----:B---3--:R-:W-:-:S03]  /*0680*/  @P4 LOP3.LUT R15, R15, R30, RZ, 0x3c, !PT ;  /* 0x0000001e0f0f4212 */ /* 0x008fc600078e3cff */
[----:B------:R-:W3:Y:S01]  /*0690*/  @P5 LDG.E R30, desc[UR4][R18.64+0x74] ;  /* 0x00007404121e5981 */ /* 0x000ee2000c1e1900 */
[----:B----4-:R-:W-:-:S03]  /*06a0*/  @P2 LOP3.LUT R16, R16, R29, RZ, 0x3c, !PT ;  /* 0x0000001d10102212 */ /* 0x010fc600078e3cff */
[----:B------:R-:W4:Y:S01]  /*06b0*/  @P4 LDG.E R29, desc[UR4][R18.64+0x54] ;  /* 0x00005404121d4981 */ /* 0x000f22000c1e1900 */
[----:B------:R-:W-:-:S03]  /*06c0*/  @P3 LOP3.LUT R17, R17, R28, RZ, 0x3c, !PT ;  /* 0x0000001c11113212 */ /* 0x000fc600078e3cff */
        /* <DEDUP_REMOVED lines=9> */
[----:B--2---:R-:W-:-:S03]  /*0760*/  @P4 LOP3.LUT R17, R17, R24, RZ, 0x3c, !PT ;  /* 0x0000001811114212 */ /* 0x004fc600078e3cff */
        /* <DEDUP_REMOVED lines=15> */
[----:B--2---:R-:W-:-:S04]  /*0860*/  @P6 LOP3.LUT R17, R17, R24, RZ, 0x3c, !PT ;  /* 0x0000001811116212 */ /* 0x004fc800078e3cff */
[----:B---3--:R-:W-:Y:S02]  /*0870*/  @P0 LOP3.LUT R17, R17, R30, RZ, 0x3c, !PT ;  /* 0x0000001e11110212 */ /* 0x008fe400078e3cff */
[----:B----4-:R-:W-:Y:S02]  /*0880*/  @P6 LOP3.LUT R16, R16, R29, RZ, 0x3c, !PT ;  /* 0x0000001d10106212 */ /* 0x010fe400078e3cff */
[----:B------:R-:W-:Y:S02]  /*0890*/  @P6 LOP3.LUT R15, R15, R28, RZ, 0x3c, !PT ;  /* 0x0000001c0f0f6212 */ /* 0x000fe400078e3cff */
[----:B------:R-:W-:Y:S02]  /*08a0*/  @P6 LOP3.LUT R14, R14, R31, RZ, 0x3c, !PT ;  /* 0x0000001f0e0e6212 */ /* 0x000fe400078e3cff */
[----:B------:R-:W-:Y:S02]  /*08b0*/  @P0 LOP3.LUT R16, R16, R33, RZ, 0x3c, !PT ;  /* 0x0000002110100212 */ /* 0x000fe400078e3cff */
[----:B------:R-:W-:-:S02]  /*08c0*/  @P0 LOP3.LUT R15, R15, R32, RZ, 0x3c, !PT ;  /* 0x000000200f0f0212 */ /* 0x000fc400078e3cff */
[----:B------:R-:W-:Y:S02]  /*08d0*/  @P0 LOP3.LUT R14, R14, R35, RZ, 0x3c, !PT ;  /* 0x000000230e0e0212 */ /* 0x000fe400078e3cff */
[----:B------:R-:W-:-:S13]  /*08e0*/  R2P PR, R26.B1, 0x7f ;  /* 0x0000007f1a007804 */ /* 0x000fda0000001000 */
[----:B------:R-:W2:Y:S04]  /*08f0*/  @P0 LDG.E R24, desc[UR4][R18.64+0xa0] ;  /* 0x0000a00412180981 */ /* 0x000ea8000c1e1900 */
[----:B------:R-:W3:Y:S04]  /*0900*/  @P1 LDG.E R28, desc[UR4][R18.64+0xb4] ;  /* 0x0000b404121c1981 */ /* 0x000ee8000c1e1900 */
[----:B------:R-:W4:Y:S04]  /*0910*/  @P2 LDG.E R30, desc[UR4][R18.64+0xc8] ;  /* 0x0000c804121e2981 */ /* 0x000f28000c1e1900 */
[----:B------:R-:W4:Y:S04]  /*0920*/  @P3 LDG.E R34, desc[UR4][R18.64+0xdc] ;  /* 0x0000dc0412223981 */ /* 0x000f28000c1e1900 */
[----:B------:R-:W4:Y:S04]  /*0930*/  @P4 LDG.E R36, desc[UR4][R18.64+0xf0] ;  /* 0x0000f00412244981 */ /* 0x000f28000c1e1900 */
[----:B------:R-:W4:Y:S04]  /*0940*/  @P0 LDG.E R31, desc[UR4][R18.64+0xac] ;  /* 0x0000ac04121f0981 */ /* 0x000f28000c1e1900 */
[----:B------:R-:W4:Y:S04]  /*0950*/  @P0 LDG.E R29, desc[UR4][R18.64+0xa4] ;  /* 0x0000a404121d0981 */ /* 0x000f28000c1e1900 */
[----:B------:R-:W4:Y:S04]  /*0960*/  @P5 LDG.E R33, desc[UR4][R18.64+0x104] ;  /* 0x0001040412215981 */ /* 0x000f28000c1e1900 */
[----:B------:R-:W4:Y:S04]  /*0970*/  @P1 LDG.E R32, desc[UR4][R18.64+0xc4] ;  /* 0x0000c40412201981 */ /* 0x000f28000c1e1900 */
[----:B------:R-:W4:Y:S04]  /*0980*/  @P2 LDG.E R35, desc[UR4][R18.64+0xcc] ;  /* 0x0000cc0412232981 */ /* 0x000f28000c1e1900 */
        /* <DEDUP_REMOVED lines=8> */
[----:B------:R-:W2:Y:S01]  /*0a10*/  @P6 LDG.E R34, desc[UR4][R18.64+0x118] ;  /* 0x0001180412226981 */ /* 0x000ea2000c1e1900 */
[----:B------:R-:W-:Y:S02]  /*0a20*/  @P4 LOP3.LUT R23, R23, R36, RZ, 0x3c, !PT ;  /* 0x0000002417174212 */ /* 0x000fe400078e3cff */
[----:B------:R-:W-:Y:S02]  /*0a30*/  @P0 LOP3.LUT R14, R14, R31, RZ, 0x3c, !PT ;  /* 0x0000001f0e0e0212 */ /* 0x000fe400078e3cff */
[----:B------:R-:W2:Y:S01]  /*0a40*/  @P1 LDG.E R31, desc[UR4][R18.64+0xb8] ;  /* 0x0000b804121f1981 */ /* 0x000ea2000c1e1900 */
[----:B------:R-:W-:-:S03]  /*0a50*/  @P0 LOP3.LUT R16, R16, R29, RZ, 0x3c, !PT ;  /* 0x0000001d10100212 */ /* 0x000fc600078e3cff */
[----:B------:R-:W2:Y:S01]  /*0a60*/  @P2 LDG.E R29, desc[UR4][R18.64+0xd4] ;  /* 0x0000d404121d2981 */ /* 0x000ea2000c1e1900 */
[----:B------:R-:W-:-:S03]  /*0a70*/  @P5 LOP3.LUT R23, R23, R33, RZ, 0x3c, !PT ;  /* 0x0000002117175212 */ /* 0x000fc600078e3cff */
[----:B------:R-:W2:Y:S01]  /*0a80*/  @P1 LDG.E R33, desc[UR4][R18.64+0xc0] ;  /* 0x0000c00412211981 */ /* 0x000ea2000c1e1900 */
[----:B---3--:R-:W-:-:S03]  /*0a90*/  @P0 LOP3.LUT R17, R17, R28, RZ, 0x3c, !PT ;  /* 0x0000001c11110212 */ /* 0x008fc600078e3cff */
[----:B------:R-:W3:Y:S01]  /*0aa0*/  @P2 LDG.E R28, desc[UR4][R18.64+0xd0] ;  /* 0x0000d004121c2981 */ /* 0x000ee2000c1e1900 */
[----:B----4-:R-:W-:Y:S02]  /*0ab0*/  @P0 LOP3.LUT R15, R15, R30, RZ, 0x3c, !PT ;  /* 0x0000001e0f0f0212 */ /* 0x010fe400078e3cff */
[----:B------:R-:W-:Y:S01]  /*0ac0*/  LOP3.LUT P0, RZ, R26, 0x8000, RZ, 0xc0, !PT ;  /* 0x000080001aff7812 */ /* 0x000fe2000780c0ff */
[----:B------:R-:W4:Y:S04]  /*0ad0*/  @P3 LDG.E R30, desc[UR4][R18.64+0xec] ;  /* 0x0000ec04121e3981 */ /* 0x000f28000c1e1900 */
[----:B------:R-:W3:Y:S01]  /*0ae0*/  @P1 LDG.E R26, desc[UR4][R18.64+0xbc] ;  /* 0x0000bc04121a1981 */ /* 0x000ee2000c1e1900 */
[----:B------:R-:W-:-:S03]  /*0af0*/  @P1 LOP3.LUT R15, R15, R32, RZ, 0x3c, !PT ;  /* 0x000000200f0f1212 */ /* 0x000fc600078e3cff */
[----:B------:R-:W4:Y:S01]  /*0b00*/  @P4 LDG.E R32, desc[UR4][R18.64+0x100] ;  /* 0x0001000412204981 */ /* 0x000f22000c1e1900 */
[----:B--2---:R-:W-:-:S03]  /*0b10*/  @P1 LOP3.LUT R16, R16, R31, RZ, 0x3c, !PT ;  /* 0x0000001f10101212 */ /* 0x004fc600078e3cff */
[----:B------:R-:W2:Y:S01]  /*0b20*/  @P3 LDG.E R31, desc[UR4][R18.64+0xe0] ;  /* 0x0000e004121f3981 */ /* 0x000ea2000c1e1900 */
[----:B------:R-:W-:Y:S02]  /*0b30*/  @P2 LOP3.LUT R15, R15, R24, RZ, 0x3c, !PT ;  /* 0x000000180f0f2212 */ /* 0x000fe400078e3cff */
[----:B------:R-:W-:Y:S01]  /*0b40*/  @P2 LOP3.LUT R16, R16, R35, RZ, 0x3c, !PT ;  /* 0x0000002310102212 */ /* 0x000fe200078e3cff */
[----:B------:R-:W2:Y:S01]  /*0b50*/  @P3 LDG.E R24, desc[UR4][R18.64+0xe4] ;  /* 0x0000e40412183981 */ /* 0x000ea2000c1e1900 */
[----:B------:R-:W-:-:S03]  /*0b60*/  @P1 LOP3.LUT R14, R14, R33, RZ, 0x3c, !PT ;  /* 0x000000210e0e1212 */ /* 0x000fc600078e3cff */
[----:B------:R-:W2:Y:S01]  /*0b70*/  @P4 LDG.E R35, desc[UR4][R18.64+0xf4] ;  /* 0x0000f40412234981 */ /* 0x000ea2000c1e1900 */
[----:B------:R-:W-:-:S03]  /*0b80*/  @P2 LOP3.LUT R14, R14, R29, RZ, 0x3c, !PT ;  /* 0x0000001d0e0e2212 */ /* 0x000fc600078e3cff */
[----:B------:R-:W2:Y:S04]  /*0b90*/  @P3 LDG.E R33, desc[UR4][R18.64+0xe8] ;  /* 0x0000e80412213981 */ /* 0x000ea8000c1e1900 */
[----:B------:R-:W2:Y:S01]  /*0ba0*/  @P5 LDG.E R29, desc[UR4][R18.64+0x108] ;  /* 0x00010804121d5981 */ /* 0x000ea2000c1e1900 */
[----:B---3--:R-:W-:-:S03]  /*0bb0*/  @P1 LOP3.LUT R17, R17, R26, RZ, 0x3c, !PT ;  /* 0x0000001a11111212 */ /* 0x008fc600078e3cff */
[----:B------:R-:W3:Y:S01]  /*0bc0*/  @P4 LDG.E R26, desc[UR4][R18.64+0xf8] ;  /* 0x0000f804121a4981 */ /* 0x000ee2000c1e1900 */
[----:B------:R-:W-:-:S03]  /*0bd0*/  @P2 LOP3.LUT R17, R17, R28, RZ, 0x3c, !PT ;  /* 0x0000001c11112212 */ /* 0x000fc600078e3cff */
[----:B------:R-:W3:Y:S01]  /*0be0*/  @P5 LDG.E R28, desc[UR4][R18.64+0x114] ;  /* 0x00011404121c5981 */ /* 0x000ee2000c1e1900 */
[----:B----4-:R-:W-:-:S03]  /*0bf0*/  @P3 LOP3.LUT R15, R15, R30, RZ, 0x3c, !PT ;  /* 0x0000001e0f0f3212 */ /* 0x010fc600078e3cff */
[----:B------:R-:W4:Y:S01]  /*0c00*/  @P0 LDG.E R30, desc[UR4][R18.64+0x12c] ;  /* 0x00012c04121e0981 */ /* 0x000f22000c1e1900 */
[----:B--2---:R-:W-:Y:S02]  /*0c10*/  @P3 LOP3.LUT R16, R16, R31, RZ, 0x3c, !PT ;  /* 0x0000001f10103212 */ /* 0x004fe400078e3cff */
[----:B------:R-:W-:Y:S01]  /*0c20*/  @P4 LOP3.LUT R15, R15, R32, RZ, 0x3c, !PT ;  /* 0x000000200f0f4212 */ /* 0x000fe200078e3cff */
[----:B------:R-:W2:Y:S01]  /*0c30*/  @P5 LDG.E R31, desc[UR4][R18.64+0x110] ;  /* 0x00011004121f5981 */ /* 0x000ea2000c1e1900 */
[----:B------:R-:W-:Y:S02]  /*0c40*/  @P3 LOP3.LUT R17, R17, R24, RZ, 0x3c, !PT ;  /* 0x0000001811113212 */ /* 0x000fe400078e3cff */
[----:B------:R-:W-:Y:S01]  /*0c50*/  @P4 LOP3.LUT R16, R16, R35, RZ, 0x3c, !PT ;  /* 0x0000002310104212 */ /* 0x000fe200078e3cff */
        /* <DEDUP_REMOVED lines=16> */
[----:B------:R-:W-:-:S05]  /*0d60*/  VIADD R27, R27, 0x10 ;  /* 0x000000101b1b7836 */ /* 0x000fca0000000000 */
[----:B------:R-:W-:Y:S02]  /*0d70*/  ISETP.NE.AND P1, PT, R27, 0x20, PT ;  /* 0x000000201b00780c */ /* 0x000fe40003f25270 */
[----:B--2---:R-:W-:Y:S02]  /*0d80*/  @P5 LOP3.LUT R17, R17, R24, RZ, 0x3c, !PT ;  /* 0x0000001811115212 */ /* 0x004fe400078e3cff */
[----:B------:R-:W-:Y:S02]  /*0d90*/  @P5 LOP3.LUT R14, R14, R31, RZ, 0x3c, !PT ;  /* 0x0000001f0e0e5212 */ /* 0x000fe400078e3cff */
[----:B------:R-:W-:Y:S02]  /*0da0*/  @P6 LOP3.LUT R16, R16, R33, RZ, 0x3c, !PT ;  /* 0x0000002110106212 */ /* 0x000fe400078e3cff */
[----:B------:R-:W-:Y:S02]  /*0db0*/  @P6 LOP3.LUT R14, R14, R29, RZ, 0x3c, !PT ;  /* 0x0000001d0e0e6212 */ /* 0x000fe400078e3cff */
[----:B------:R-:W-:-:S02]  /*0dc0*/  @P0 LOP3.LUT R16, R16, R35, RZ, 0x3c, !PT ;  /* 0x0000002310100212 */ /* 0x000fc400078e3cff */
[----:B------:R-:W-:Y:S02]  /*0dd0*/  @P0 LOP3.LUT R14, R14, R37, RZ, 0x3c, !PT ;  /* 0x000000250e0e0212 */ /* 0x000fe400078e3cff */
[----:B---3--:R-:W-:Y:S02]  /*0de0*/  @P6 LOP3.LUT R17, R17, R26, RZ, 0x3c, !PT ;  /* 0x0000001a11116212 */ /* 0x008fe400078e3cff */
[----:B------:R-:W-:Y:S02]  /*0df0*/  @P6 LOP3.LUT R15, R15, R28, RZ, 0x3c, !PT ;  /* 0x0000001c0f0f6212 */ /* 0x000fe400078e3cff */
[----:B----4-:R-:W-:Y:S02]  /*0e00*/  @P0 LOP3.LUT R17, R17, R30, RZ, 0x3c, !PT ;  /* 0x0000001e11110212 */ /* 0x010fe400078e3cff */
[----:B------:R-:W-:Y:S01]  /*0e10*/  @P0 LOP3.LUT R15, R15, R32, RZ, 0x3c, !PT ;  /* 0x000000200f0f0212 */ /* 0x000fe200078e3cff */
[----:B------:R-:W-:Y:S06]  /*0e20*/  @P1 BRA `(.L_x_15) ;  /* 0xfffffff400401947 */ /* 0x000fec000383ffff */
[----:B------:R-:W-:-:S05]  /*0e30*/  VIADD R25, R25, 0x1 ;  /* 0x0000000119197836 */ /* 0x000fca0000000000 */
[----:B------:R-:W-:-:S13]  /*0e40*/  ISETP.NE.AND P0, PT, R25, 0x5, PT ;  /* 0x000000051900780c */ /* 0x000fda0003f05270 */
[----:B------:R-:W-:Y:S05]  /*0e50*/  @P0 BRA `(.L_x_16) ;  /* 0xfffffff400280947 */ /* 0x000fea000383ffff */
[----:B------:R0:W-:Y:S01]  /*0e60*/  STG.E.64 desc[UR4][R2.64+0x8], R16 ;  /* 0x0000081002007986 */ /* 0x0001e2000c101b04 */
[----:B------:R-:W-:Y:S01]  /*0e70*/  VIADD R21, R21, 0x1 ;  /* 0x0000000115157836 */ /* 0x000fe20000000000 */
[----:B------:R-:W-:Y:S02]  /*0e80*/  LOP3.LUT R18, R0, 0x3, RZ, 0xc0, !PT ;  /* 0x0000000300127812 */ /* 0x000fe400078ec0ff */
[----:B------:R0:W-:Y:S02]  /*0e90*/  STG.E.64 desc[UR4][R2.64+0x10], R14 ;  /* 0x0000100e02007986 */ /* 0x0001e4000c101b04 */
[----:B------:R-:W-:Y:S02]  /*0ea0*/  ISETP.GE.U32.AND P0, PT, R21, R18, PT ;  /* 0x000000121500720c */ /* 0x000fe40003f06070 */
[----:B------:R0:W-:Y:S11]  /*0eb0*/  STG.E desc[UR4][R2.64+0x4], R23 ;  /* 0x0000041702007986 */ /* 0x0001f6000c101904 */
[----:B------:R-:W-:Y:S05]  /*0ec0*/  @!P0 BRA `(.L_x_17) ;  /* 0xfffffff000fc8947 */ /* 0x000fea000383ffff */
.L_x_14:
[----:B------:R-:W-:Y:S05]  /*0ed0*/  BSYNC.RECONVERGENT B1 ;  /* 0x0000000000017941 */ /* 0x000fea0003800200 */
.L_x_13:
[----:B------:R-:W-:Y:S01]  /*0ee0*/  ISETP.GE.U32.AND P0, PT, R0, 0x4, PT ;  /* 0x000000040000780c */ /* 0x000fe20003f06070 */
[----:B------:R-:W-:Y:S01]  /*0ef0*/  VIADD R20, R20, 0x1 ;  /* 0x0000000114147836 */ /* 0x000fe20000000000 */
[--C-:B------:R-:W-:Y:S02]  /*0f00*/  SHF.R.U64 R0, R0, 0x2, R5.reuse ;  /* 0x0000000200007819 */ /* 0x100fe40000001205 */
[----:B------:R-:W-:Y:S02]  /*0f10*/  ISETP.GE.U32.AND.EX P0, PT, R5, RZ, PT, P0 ;  /* 0x000000ff0500720c */ /* 0x000fe40003f06100 */
[----:B------:R-:W-:-:S11]  /*0f20*/  SHF.R.U32.HI R5, RZ, 0x2, R5 ;  /* 0x00000002ff057819 */ /* 0x000fd60000011605 */
[----:B------:R-:W-:Y:S05]  /*0f30*/  @P0 BRA `(.L_x_18) ;  /* 0xfffffff000c80947 */ /* 0x000fea000383ffff */
.L_x_12:
[----:B------:R-:W-:Y:S05]  /*0f40*/  BSYNC.RECONVERGENT B0 ;  /* 0x0000000000007941 */ /* 0x000fea0003800200 */
.L_x_11:
[----:B-----5:R-:W-:Y:S01]  /*0f50*/  ISETP.NE.U32.AND P0, PT, R6, RZ, PT ;  /* 0x000000ff0600720c */ /* 0x020fe20003f05070 */
[----:B------:R-:W-:Y:S03]  /*0f60*/  BSSY.RECONVERGENT B0, `(.L_x_19) ;  /* 0x00000d3000007945 */ /* 0x000fe60003800200 */
[----:B------:R-:W-:-:S13]  /*0f70*/  ISETP.NE.AND.EX P0, PT, R7, RZ, PT, P0 ;  /* 0x000000ff0700720c */ /* 0x000fda0003f05300 */
[----:B------:R-:W-:Y:S05]  /*0f80*/  @!P0 BRA `(.L_x_20) ;  /* 0x0000000c00408947 */ /* 0x000fea0003800000 */
[----:B------:R-:W-:Y:S02]  /*0f90*/  IMAD.MOV.U32 R0, RZ, RZ, RZ ;  /* 0x000000ffff007224 */ /* 0x000fe400078e00ff */
[----:B------:R-:W-:-:S07]  /*0fa0*/  IMAD.MOV.U32 R22, RZ, RZ, R6 ;  /* 0x000000ffff167224 */ /* 0x000fce00078e0006 */
.L_x_26:
[----:B0-----:R-:W-:Y:S01]  /*0fb0*/  LOP3.LUT R5, R22, 0x3, RZ, 0xc0, !PT ;  /* 0x0000000316057812 */ /* 0x001fe200078ec0ff */
[----:B------:R-:W-:Y:S03]  /*0fc0*/  BSSY.RECONVERGENT B1, `(.L_x_21) ;  /* 0x00000c6000017945 */ /* 0x000fe60003800200 */
[----:B------:R-:W-:-:S04]  /*0fd0*/  ISETP.NE.U32.AND P0, PT, R5, RZ, PT ;  /* 0x000000ff0500720c */ /* 0x000fc80003f05070 */
[----:B------:R-:W-:-:S13]  /*0fe0*/  ISETP.NE.AND.EX P0, PT, RZ, RZ, PT, P0 ;  /* 0x000000ffff00720c */ /* 0x000fda0003f05300 */
[----:B------:R-:W-:Y:S05]  /*0ff0*/  @!P0 BRA `(.L_x_22) ;  /* 0x0000000c00088947 */ /* 0x000fea0003800000 */
[----:B------:R-:W0:Y:S01]  /*1000*/  LDC.64 R14, c[0x4][0x8] ;  /* 0x01000200ff0e7b82 */ /* 0x000e220000000a00 */
[----:B------:R-:W-:Y:S02]  /*1010*/  IMAD.MOV.U32 R5, RZ, RZ, RZ ;  /* 0x000000ffff057224 */ /* 0x000fe400078e00ff */
[----:B0-----:R-:W-:-:S07]  /*1020*/  IMAD.WIDE.U32 R14, R0, 0xc80, R14 ;  /* 0x00000c80000e7825 */ /* 0x001fce00078e000e */
.L_x_25:
[----:B0-----:R-:W-:Y:S01]  /*1030*/  IMAD.MOV.U32 R23, RZ, RZ, RZ ;  /* 0x000000ffff177224 */ /* 0x001fe200078e00ff */
[----:B------:R-:W-:Y:S01]  /*1040*/  CS2R R16, SRZ ;  /* 0x0000000000107805 */ /* 0x000fe2000001ff00 */
[----:B------:R-:W-:Y:S01]  /*1050*/  IMAD.MOV.U32 R25, RZ, RZ, RZ ;  /* 0x000000ffff197224 */ /* 0x000fe200078e00ff */
[----:B------:R-:W-:-:S07]  /*1060*/  CS2R R18, SRZ ;  /* 0x0000000000127805 */ /* 0x000fce000001ff00 */
.L_x_24:
[----:B------:R-:W-:-:S05]  /*1070*/  IMAD.WIDE.U32 R20, R25, 0x4, R2 ;  /* 0x0000000419147825 */ /* 0x000fca00078e0002 */
[----:B------:R0:W5:Y:S01]  /*1080*/  LDG.E R24, desc[UR4][R20.64+0x4] ;  /* 0x0000040414187981 */ /* 0x000162000c1e1900 */
[----:B------:R-:W-:-:S07]  /*1090*/  IMAD.MOV.U32 R27, RZ, RZ, RZ ;  /* 0x000000ffff1b7224 */ /* 0x000fce00078e00ff */
.L_x_23:
[----:B-----5:R-:W-:Y:S01]  /*10a0*/  SHF.R.U32.HI R30, RZ, R27, R24 ;  /* 0x0000001bff1e7219 */ /* 0x020fe20000011618 */
[----:B0-----:R-:W-:-:S03]  /*10b0*/  IMAD.SHL.U32 R20, R25, 0x20, RZ ;  /* 0x0000002019147824 */ /* 0x001fc600078e00ff */
[----:B------:R-:W-:Y:S01]  /*10c0*/  LOP3.LUT R21, R30, 0x1, RZ, 0xc0, !PT ;  /* 0x000000011e157812 */ /* 0x000fe200078ec0ff */
[----:B------:R-:W-:-:S03]  /*10d0*/  IMAD.IADD R20, R20, 0x1, R27 ;  /* 0x0000000114147824 */ /* 0x000fc600078e021b */
[----:B------:R-:W-:Y:S01]  /*10e0*/  ISETP.NE.U32.AND P0, PT, R21, 0x1, PT ;  /* 0x000000011500780c */ /* 0x000fe20003f05070 */
[----:B------:R-:W-:-:S03]  /*10f0*/  IMAD R21, R20, 0x5, RZ ;  /* 0x0000000514157824 */ /* 0x000fc600078e02ff */
[----:B------:R-:W-:Y:S01]  /*1100*/  R2P PR, R30, 0x7e ;  /* 0x0000007e1e007804 */ /* 0x000fe20000000000 */
[----:B------:R-:W-:-:S08]  /*1110*/  IMAD.WIDE.U32 R20, R21, 0x4, R14 ;  /* 0x0000000415147825 */ /* 0x000fd000078e000e */
[----:B------:R-:W2:Y:S04]  /*1120*/  @!P0 LDG.E R26, desc[UR4][R20.64] ;  /* 0x00000004141a8981 */ /* 0x000ea8000c1e1900 */
[----:B------:R-:W3:Y:S04]  /*1130*/  @!P0 LDG.E R28, desc[UR4][R20.64+0x10] ;  /* 0x00001004141c8981 */ /* 0x000ee8000c1e1900 */
[----:B------:R-:W4:Y:S04]  /*1140*/  @P1 LDG.E R32, desc[UR4][R20.64+0x14] ;  /* 0x0000140414201981 */ /* 0x000f28000c1e1900 */
[----:B------:R-:W4:Y:S04]  /*1150*/  @P2 LDG.E R34, desc[UR4][R20.64+0x28] ;  /* 0x0000280414222981 */ /* 0x000f28000c1e1900 */
[----:B------:R-:W4:Y:S04]  /*1160*/  @!P0 LDG.E R29, desc[UR4][R20.64+0x4] ;  /* 0x00000404141d8981 */ /* 0x000f28000c1e1900 */
[----:B------:R-:W4:Y:S04]  /*1170*/  @!P0 LDG.E R31, desc[UR4][R20.64+0xc] ;  /* 0x00000c04141f8981 */ /* 0x000f28000c1e1900 */
[----:B------:R-:W4:Y:S04]  /*1180*/  @P1 LDG.E R33, desc[UR4][R20.64+0x18] ;  /* 0x0000180414211981 */ /* 0x000f28000c1e1900 */
[----:B------:R-:W4:Y:S04]  /*1190*/  @P3 LDG.E R36, desc[UR4][R20.64+0x3c] ;  /* 0x00003c0414243981 */ /* 0x000f28000c1e1900 */
[----:B------:R-:W4:Y:S01]  /*11a0*/  @P6 LDG.E R35, desc[UR4][R20.64+0x7c] ;  /* 0x00007c0414236981 */ /* 0x000f22000c1e1900 */
[----:B--2---:R-:W-:-:S03]  /*11b0*/  @!P0 LOP3.LUT R23, R23, R26, RZ, 0x3c, !PT ;  /* 0x0000001a17178212 */ /* 0x004fc600078e3cff */
[----:B------:R-:W2:Y:S01]  /*11c0*/  @!P0 LDG.E R26, desc[UR4][R20.64+0x8] ;  /* 0x00000804141a8981 */ /* 0x000ea2000c1e1900 */
[----:B---3--:R-:W-:-:S03]  /*11d0*/  @!P0 LOP3.LUT R17, R17, R28, RZ, 0x3c, !PT ;  /* 0x0000001c11118212 */ /* 0x008fc600078e3cff */
[----:B------:R-:W3:Y:S01]  /*11e0*/  @P1 LDG.E R28, desc[UR4][R20.64+0x24] ;  /* 0x00002404141c1981 */ /* 0x000ee2000c1e1900 */
[----:B----4-:R-:W-:-:S03]  /*11f0*/  @P1 LOP3.LUT R23, R23, R32, RZ, 0x3c, !PT ;  /* 0x0000002017171212 */ /* 0x010fc600078e3cff */
[----:B------:R-:W4:Y:S01]  /*1200*/  @P2 LDG.E R32, desc[UR4][R20.64+0x38] ;  /* 0x0000380414202981 */ /* 0x000f22000c1e1900 */
[----:B------:R-:W-:-:S03]  /*1210*/  @P2 LOP3.LUT R23, R23, R34, RZ, 0x3c, !PT ;  /* 0x0000002217172212 */ /* 0x000fc600078e3cff */
[----:B------:R-:W4:Y:S01]  /*1220*/  @P4 LDG.E R34, desc[UR4][R20.64+0x50] ;  /* 0x0000500414224981 */ /* 0x000f22000c1e1900 */
[----:B------:R-:W-:-:S03]  /*1230*/  @!P0 LOP3.LUT R18, R18, R29, RZ, 0x3c, !PT ;  /* 0x0000001d12128212 */ /* 0x000fc600078e3cff */
[----:B------:R-:W4:Y:S01]  /*1240*/  @P1 LDG.E R29, desc[UR4][R20.64+0x20] ;  /* 0x00002004141d1981 */ /* 0x000f22000c1e1900 */
[----:B------:R-:W-:-:S03]  /*1250*/  @!P0 LOP3.LUT R16, R16, R31, RZ, 0x3c, !PT ;  /* 0x0000001f10108212 */ /* 0x000fc600078e3cff */
[----:B------:R-:W4:Y:S01]  /*1260*/  @P2 LDG.E R31, desc[UR4][R20.64+0x2c] ;  /* 0x00002c04141f2981 */ /* 0x000f22000c1e1900 */
[----:B------:R-:W-:-:S03]  /*1270*/  @P1 LOP3.LUT R18, R18, R33, RZ, 0x3c, !PT ;  /* 0x0000002112121212 */ /* 0x000fc600078e3cff */
[----:B------:R-:W4:Y:S01]  /*1280*/  @P2 LDG.E R33, desc[UR4][R20.64+0x34] ;  /* 0x0000340414212981 */ /* 0x000f22000c1e1900 */
[----:B--2---:R-:W-:-:S03]  /*1290*/  @!P0 LOP3.LUT R19, R19, R26, RZ, 0x3c, !PT ;  /* 0x0000001a13138212 */ /* 0x004fc600078e3cff */
[----:B------:R-:W2:Y:S01]  /*12a0*/  @P1 LDG.E R26, desc[UR4][R20.64+0x1c] ;  /* 0x00001c04141a1981 */ /* 0x000ea2000c1e1900 */
[----:B---3--:R-:W-:-:S03]  /*12b0*/  @P1 LOP3.LUT R17, R17, R28, RZ, 0x3c, !PT ;  /* 0x0000001c11111212 */ /* 0x008fc600078e3cff */
[----:B------:R-:W3:Y:S01]  /*12c0*/  @P2 LDG.E R28, desc[UR4][R20.64+0x30] ;  /* 0x00003004141c2981 */ /* 0x000ee2000c1e1900 */
[----:B----4-:R-:W-:-:S03]  /*12d0*/  @P2 LOP3.LUT R17, R17, R32, RZ, 0x3c, !PT ;  /* 0x0000002011112212 */ /* 0x010fc600078e3cff */
[----:B------:R-:W4:Y:S01]  /*12e0*/  @P3 LDG.E R32, desc[UR4][R20.64+0x4c] ;  /* 0x00004c0414203981 */ /* 0x000f22000c1e1900 */
[----:B------:R-:W-:-:S04]  /*12f0*/  @P3 LOP3.LUT R23, R23, R36, RZ, 0x3c, !PT ;  /* 0x0000002417173212 */ /* 0x000fc800078e3cff */
[----:B------:R-:W-:Y:S02]  /*1300*/  @P4 LOP3.LUT R23, R23, R34, RZ, 0x3c, !PT ;  /* 0x0000002217174212 */ /* 0x000fe400078e3cff */
[----:B------:R-:W-:Y:S01]  /*1310*/  @P1 LOP3.LUT R16, R16, R29, RZ, 0x3c, !PT ;  /* 0x0000001d10101212 */ /* 0x000fe200078e3cff */
[----:B------:R-:W4:Y:S04]  /*1320*/  @P5 LDG.E R34, desc[UR4][R20.64+0x64] ;  /* 0x0000640414225981 */ /* 0x000f28000c1e1900 */
[----:B------:R-:W4:Y:S01]  /*1330*/  @P3 LDG.E R29, desc[UR4][R20.64+0x40] ;  /* 0x00004004141d3981 */ /* 0x000f22000c1e1900 */
[----:B------:R-:W-:Y:S02]  /*1340*/  @P2 LOP3.LUT R18, R18, R31, RZ, 0x3c, !PT ;  /* 0x0000001f12122212 */ /* 0x000fe400078e3cff */
[----:B------:R-:W-:Y:S01]  /*1350*/  @P2 LOP3.LUT R16, R16, R33, RZ, 0x3c, !PT ;  /* 0x0000002110102212 */ /* 0x000fe200078e3cff */
        /* <DEDUP_REMOVED lines=8> */
[----:B------:R-:W-:Y:S02]  /*13e0*/  LOP3.LUT P0, RZ, R30, 0x80, RZ, 0xc0, !PT ;  /* 0x000000801eff7812 */ /* 0x000fe4000780c0ff */
[----:B------:R-:W-:Y:S02]  /*13f0*/  @P5 LOP3.LUT R23, R23, R34, RZ, 0x3c, !PT ;  /* 0x0000002217175212 */ /* 0x000fe400078e3cff */
        /* <DEDUP_REMOVED lines=27> */
[----:B------:R-:W-:Y:S02]  /*15b0*/  @P6 LOP3.LUT R18, R18, R35, RZ, 0x3c, !PT ;  /* 0x0000002312126212 */ /* 0x000fe400078e3cff */
[----:B------:R-:W-:Y:S02]  /*15c0*/  @P6 LOP3.LUT R16, R16, R29, RZ, 0x3c, !PT ;  /* 0x0000001d10106212 */ /* 0x000fe400078e3cff */
[----:B------:R-:W-:Y:S02]  /*15d0*/  @P0 LOP3.LUT R18, R18, R31, RZ, 0x3c, !PT ;  /* 0x0000001f12120212 */ /* 0x000fe400078e3cff */
[----:B------:R-:W-:Y:S02]  /*15e0*/  @P0 LOP3.LUT R16, R16, R33, RZ, 0x3c, !PT ;  /* 0x0000002110100212 */ /* 0x000fe400078e3cff */
[----:B--2---:R-:W-:Y:S02]  /*15f0*/  @P6 LOP3.LUT R19, R19, R26, RZ, 0x3c, !PT ;  /* 0x0000001a13136212 */ /* 0x004fe400078e3cff */
[----:B---3--:R-:W-:-:S02]  /*1600*/  @P6 LOP3.LUT R17, R17, R28, RZ, 0x3c, !PT ;  /* 0x0000001c11116212 */ /* 0x008fc400078e3cff */
[----:B----4-:R-:W-:Y:S02]  /*1610*/  @P0 LOP3.LUT R19, R19, R32, RZ, 0x3c, !PT ;  /* 0x0000002013130212 */ /* 0x010fe400078e3cff */
        /* <DEDUP_REMOVED lines=29> */
[----:B----4-:R-:W-:Y:S02]  /*17f0*/  @P2 LOP3.LUT R17, R17, R34, RZ, 0x3c, !PT ;  /* 0x0000002211112212 */ /* 0x010fe400078e3cff */
[----:B------:R-:W-:Y:S02]  /*1800*/  @P0 LOP3.LUT R16, R16, R29, RZ, 0x3c, !PT ;  /* 0x0000001d10100212 */ /* 0x000fe400078e3cff */
[----:B------:R-:W4:Y:S01]  /*1810*/  @P1 LDG.E R29, desc[UR4][R20.64+0xc0] ;  /* 0x0000c004141d1981 */ /* 0x000f22000c1e1900 */
[----:B------:R-:W-:-:S03]  /*1820*/  @P3 LOP3.LUT R17, R17, R28, RZ, 0x3c, !PT ;  /* 0x0000001c11113212 */ /* 0x000fc600078e3cff */
[----:B------:R-:W4:Y:S01]  /*1830*/  @P2 LDG.E R28, desc[UR4][R20.64+0xd0] ;  /* 0x0000d004141c2981 */ /* 0x000f22000c1e1900 */
[----:B------:R-:W-:-:S03]  /*1840*/  @P1 LOP3.LUT R18, R18, R31, RZ, 0x3c, !PT ;  /* 0x0000001f12121212 */ /* 0x000fc600078e3cff */
[----:B------:R-:W4:Y:S01]  /*1850*/  @P2 LDG.E R31, desc[UR4][R20.64+0xcc] ;  /* 0x0000cc04141f2981 */ /* 0x000f22000c1e1900 */
[----:B------:R-:W-:-:S03]  /*1860*/  LOP3.LUT P0, RZ, R30, 0x8000, RZ, 0xc0, !PT ;  /* 0x000080001eff7812 */ /* 0x000fc6000780c0ff */
[----:B------:R-:W4:Y:S01]  /*1870*/  @P4 LDG.E R30, desc[UR4][R20.64+0x100] ;  /* 0x00010004141e4981 */ /* 0x000f22000c1e1900 */
[----:B------:R-:W-:-:S09]  /*1880*/  @P5 LOP3.LUT R23, R23, R36, RZ, 0x3c, !PT ;  /* 0x0000002417175212 */ /* 0x000fd200078e3cff */
        /* <DEDUP_REMOVED lines=24> */
[----:B------:R-:W3:Y:S01]  /*1a10*/  @P6 LDG.E R28, desc[UR4][R20.64+0x120] ;  /* 0x00012004141c6981 */ /* 0x000ee2000c1e1900 */
        /* <DEDUP_REMOVED lines=8> */
[----:B--2---:R-:W-:-:S03]  /*1aa0*/  @P5 LOP3.LUT R19, R19, R26, RZ, 0x3c, !PT ;  /* 0x0000001a13135212 */ /* 0x004fc600078e3cff */
[----:B------:R-:W2:Y:S01]  /*1ab0*/  @P6 LDG.E R26, desc[UR4][R20.64+0x128] ;  /* 0x00012804141a6981 */ /* 0x000ea2000c1e1900 */
[----:B------:R-:W-:-:S05]  /*1ac0*/  VIADD R27, R27, 0x10 ;  /* 0x000000101b1b7836 */ /* 0x000fca0000000000 */
[----:B------:R-:W-:Y:S02]  /*1ad0*/  ISETP.NE.AND P1, PT, R27, 0x20, PT ;  /* 0x000000201b00780c */ /* 0x000fe40003f25270 */
[----:B----4-:R-:W-:Y:S02]  /*1ae0*/  @P5 LOP3.LUT R16, R16, R29, RZ, 0x3c, !PT ;  /* 0x0000001d10105212 */ /* 0x010fe400078e3cff */
[----:B---3--:R-:W-:Y:S02]  /*1af0*/  @P6 LOP3.LUT R19, R19, R28, RZ, 0x3c, !PT ;  /* 0x0000001c13136212 */ /* 0x008fe400078e3cff */
[----:B------:R-:W-:Y:S02]  /*1b00*/  @P6 LOP3.LUT R16, R16, R33, RZ, 0x3c, !PT ;  /* 0x0000002110106212 */ /* 0x000fe400078e3cff */
[----:B------:R-:W-:Y:S02]  /*1b10*/  @P6 LOP3.LUT R18, R18, R31, RZ, 0x3c, !PT ;  /* 0x0000001f12126212 */ /* 0x000fe400078e3cff */
[----:B------:R-:W-:-:S02]  /*1b20*/  @P0 LOP3.LUT R16, R16, R37, RZ, 0x3c, !PT ;  /* 0x0000002510100212 */ /* 0x000fc400078e3cff */
[----:B------:R-:W-:Y:S02]  /*1b30*/  @P0 LOP3.LUT R19, R19, R30, RZ, 0x3c, !PT ;  /* 0x0000001e13130212 */ /* 0x000fe400078e3cff */
[----:B------:R-:W-:Y:S02]  /*1b40*/  @P0 LOP3.LUT R18, R18, R35, RZ, 0x3c, !PT ;  /* 0x0000002312120212 */ /* 0x000fe400078e3cff */
[----:B--2---:R-:W-:-:S04]  /*1b50*/  @P6 LOP3.LUT R17, R17, R26, RZ, 0x3c, !PT ;  /* 0x0000001a11116212 */ /* 0x004fc800078e3cff */
        /* <DEDUP_REMOVED lines=12> */
.L_x_22:
[----:B------:R-:W-:Y:S05]  /*1c20*/  BSYNC.RECONVERGENT B1 ;  /* 0x0000000000017941 */ /* 0x000fea0003800200 */
.L_x_21:
[----:B------:R-:W-:Y:S01]  /*1c30*/  ISETP.GT.U32.AND P0, PT, R22, 0x3, PT ;  /* 0x000000031600780c */ /* 0x000fe20003f04070 */
[----:B------:R-:W-:Y:S01]  /*1c40*/  VIADD R0, R0, 0x1 ;  /* 0x0000000100007836 */ /* 0x000fe20000000000 */
[--C-:B------:R-:W-:Y:S02]  /*1c50*/  SHF.R.U64 R22, R22, 0x2, R7.reuse ;  /* 0x0000000216167819 */ /* 0x100fe40000001207 */
[----:B------:R-:W-:Y:S02]  /*1c60*/  ISETP.GT.U32.AND.EX P0, PT, R7, RZ, PT, P0 ;  /* 0x000000ff0700720c */ /* 0x000fe40003f04100 */
[----:B------:R-:W-:-:S11]  /*1c70*/  SHF.R.U32.HI R7, RZ, 0x2, R7 ;  /* 0x00000002ff077819 */ /* 0x000fd60000011607 */
[----:B------:R-:W-:Y:S05]  /*1c80*/  @P0 BRA `(.L_x_26) ;  /* 0xfffffff000c80947 */ /* 0x000fea000383ffff */
.L_x_20:
[----:B------:R-:W-:Y:S05]  /*1c90*/  BSYNC.RECONVERGENT B0 ;  /* 0x0000000000007941 */ /* 0x000fea0003800200 */
.L_x_19:
[----:B0-----:R-:W-:Y:S01]  /*1ca0*/  IMAD R5, R6, 0x587c5, R4 ;  /* 0x000587c506057824 */ /* 0x001fe200078e0204 */
[----:B------:R-:W-:Y:S04]  /*1cb0*/  STG.E.64 desc[UR4][R2.64+0x18], RZ ;  /* 0x000018ff02007986 */ /* 0x000fe8000c101b04 */
[----:B------:R-:W-:Y:S04]  /*1cc0*/  STG.E desc[UR4][R2.64+0x20], RZ ;  /* 0x000020ff02007986 */ /* 0x000fe8000c101904 */
[----:B------:R0:W-:Y:S04]  /*1cd0*/  STG.E desc[UR4][R2.64], R5 ;  /* 0x0000000502007986 */ /* 0x0001e8000c101904 */
[----:B------:R1:W-:Y:S04]  /*1ce0*/  STG.E.64 desc[UR4][R2.64+0x28], RZ ;  /* 0x000028ff02007986 */ /* 0x0003e8000c101b04 */
[----:B------:R-:W2:Y:S04]  /*1cf0*/  LDG.E.64 R12, desc[UR4][R12.64+0x8] ;  /* 0x000008040c0c7981 */ /* 0x000ea8000c1e1b00 */
[----:B------:R-:W3:Y:S04]  /*1d00*/  LDG.E.64 R10, desc[UR4][R10.64+0x8] ;  /* 0x000008040a0a7981 */ /* 0x000ee8000c1e1b00 */
[----:B------:R-:W5:Y:S01]  /*1d10*/  LDG.E.64 R8, desc[UR4][R8.64+0x8] ;  /* 0x0000080408087981 */ /* 0x000f62000c1e1b00 */
[----:B------:R-:W-:Y:S01]  /*1d20*/  BSSY.RECONVERGENT B0, `(.L_x_27) ;  /* 0x00000e3000007945 */ /* 0x000fe20003800200 */
[----:B--2---:R-:W-:-:S02]  /*1d30*/  LOP3.LUT R4, R13, 0xf7dcefdd, RZ, 0x3c, !PT ;  /* 0xf7dcefdd0d047812 */ /* 0x004fc400078e3cff */
[----:B------:R-:W-:Y:S02]  /*1d40*/  LOP3.LUT R0, R12, 0xaad26b49, RZ, 0x3c, !PT ;  /* 0xaad26b490c007812 */ /* 0x000fe400078e3cff */
[----:B---3--:R-:W-:Y:S01]  /*1d50*/  ISETP.NE.U32.AND P0, PT, R10, RZ, PT ;  /* 0x000000ff0a00720c */ /* 0x008fe20003f05070 */
[----:B------:R-:W-:Y:S01]  /*1d60*/  IMAD R7, R4, -0x658354e5, RZ ;  /* 0x9a7cab1b04077824 */ /* 0x000fe200078e02ff */
[----:B------:R-:W-:Y:S01]  /*1d70*/  IADD3 R4, P1, PT, R2, 0x30, RZ ;  /* 0x0000003002047810 */ /* 0x000fe20007f3e0ff */
[----:B------:R-:W-:Y:S01]  /*1d80*/  IMAD R0, R0, 0x4182bed5, RZ ;  /* 0x4182bed500007824 */ /* 0x000fe200078e02ff */
[----:B------:R-:W-:Y:S01]  /*1d90*/  ISETP.NE.AND.EX P0, PT, R11, RZ, PT, P0 ;  /* 0x000000ff0b00720c */ /* 0x000fe20003f05300 */
[C---:B------:R-:W-:Y:S01]  /*1da0*/  VIADD R15, R7.reuse, 0x1f123bb5 ;  /* 0x1f123bb5070f7836 */ /* 0x040fe20000000000 */
[----:B------:R-:W-:Y:S01]  /*1db0*/  LOP3.LUT R16, R7, 0x5491333, RZ, 0x3c, !PT ;  /* 0x0549133307107812 */ /* 0x000fe200078e3cff */
[C---:B------:R-:W-:Y:S01]  /*1dc0*/  VIADD R17, R0.reuse, 0x583f19 ;  /* 0x00583f1900117836 */ /* 0x040fe20000000000 */
[C---:B------:R-:W-:Y:S01]  /*1dd0*/  IADD3 R6, PT, PT, R0.reuse, 0x64f0c9, R7 ;  /* 0x0064f0c900067810 */ /* 0x040fe20007ffe007 */
[C---:B------:R-:W-:Y:S01]  /*1de0*/  VIADD R7, R0.reuse, 0x75bcd15 ;  /* 0x075bcd1500077836 */ /* 0x040fe20000000000 */
[----:B------:R-:W-:Y:S01]  /*1df0*/  LOP3.LUT R14, R0, 0x159a55e5, RZ, 0x3c, !PT ;  /* 0x159a55e5000e7812 */ /* 0x000fe200078e3cff */
[----:B0-----:R-:W-:Y:S01]  /*1e00*/  IMAD.X R5, RZ, RZ, R3, P1 ;  /* 0x000000ffff057224 */ /* 0x001fe200008e0603 */
[----:B------:R1:W-:Y:S04]  /*1e10*/  STG.E.64 desc[UR4][R2.64+0x40], R16 ;  /* 0x0000401002007986 */ /* 0x0003e8000c101b04 */
[----:B------:R1:W-:Y:S04]  /*1e20*/  STG.E.64 desc[UR4][R2.64+0x38], R14 ;  /* 0x0000380e02007986 */ /* 0x0003e8000c101b04 */
[----:B------:R1:W-:Y:S01]  /*1e30*/  STG.E.64 desc[UR4][R2.64+0x30], R6 ;  /* 0x0000300602007986 */ /* 0x0003e2000c101b04 */
[----:B------:R-:W-:Y:S05]  /*1e40*/  @!P0 BRA `(.L_x_28) ;  /* 0x0000000c00408947 */ /* 0x000fea0003800000 */
[----:B------:R-:W-:Y:S02]  /*1e50*/  IMAD.MOV.U32 R0, RZ, RZ, R10 ;  /* 0x000000ffff007224 */ /* 0x000fe400078e000a */
[----:B-1----:R-:W-:Y:S02]  /*1e60*/  IMAD.MOV.U32 R7, RZ, RZ, R11 ;  /* 0x000000ffff077224 */ /* 0x002fe400078e000b */
[----:B------:R-:W-:-:S07]  /*1e70*/  IMAD.MOV.U32 R18, RZ, RZ, RZ ;  /* 0x000000ffff127224 */ /* 0x000fce00078e00ff */
.L_x_34:
[----:B------:R-:W-:Y:S01]  /*1e80*/  LOP3.LUT R19, R0, 0x3, RZ, 0xc0, !PT ;  /* 0x0000000300137812 */ /* 0x000fe200078ec0ff */
[----:B------:R-:W-:Y:S03]  /*1e90*/  BSSY.RECONVERGENT B1, `(.L_x_29) ;  /* 0x00000c5000017945 */ /* 0x000fe60003800200 */
[----:B------:R-:W-:-:S04]  /*1ea0*/  ISETP.NE.U32.AND P0, PT, R19, RZ, PT ;  /* 0x000000ff1300720c */ /* 0x000fc80003f05070 */
[----:B------:R-:W-:-:S13]  /*1eb0*/  ISETP.NE.AND.EX P0, PT, RZ, RZ, PT, P0 ;  /* 0x000000ffff00720c */ /* 0x000fda0003f05300 */
[----:B0-----:R-:W-:Y:S05]  /*1ec0*/  @!P0 BRA `(.L_x_30) ;  /* 0x0000000c00048947 */ /* 0x001fea0003800000 */
[----:B------:R-:W0:Y:S01]  /*1ed0*/  LDC.64 R14, c[0x4][RZ] ;  /* 0x01000000ff0e7b82 */ /* 0x000e220000000a00 */
[----:B------:R-:W-:Y:S02]  /*1ee0*/  IMAD.MOV.U32 R20, RZ, RZ, RZ ;  /* 0x000000ffff147224 */ /* 0x000fe400078e00ff */
[----:B0-----:R-:W-:-:S07]  /*1ef0*/  IMAD.WIDE.U32 R14, R18, 0xc80, R14 ;  /* 0x00000c80120e7825 */ /* 0x001fce00078e000e */
.L_x_33:
[----:B0-----:R-:W-:Y:S01]  /*1f00*/  IMAD.MOV.U32 R21, RZ, RZ, RZ ;  /* 0x000000ffff157224 */ /* 0x001fe200078e00ff */
[----:B------:R-:W-:Y:S01]  /*1f10*/  CS2R R10, SRZ ;  /* 0x00000000000a7805 */ /* 0x000fe2000001ff00 */
[----:B------:R-:W-:Y:S01]  /*1f20*/  IMAD.MOV.U32 R23, RZ, RZ, RZ ;  /* 0x000000ffff177224 */ /* 0x000fe200078e00ff */
[----:B------:R-:W-:-:S07]  /*1f30*/  CS2R R12, SRZ ;  /* 0x00000000000c7805 */ /* 0x000fce000001ff00 */
.L_x_32:
[----:B------:R-:W-:-:S05]  /*1f40*/  IMAD.WIDE.U32 R16, R23, 0x4, R4 ;  /* 0x0000000417107825 */ /* 0x000fca00078e0004 */
[----:B-----5:R0:W5:Y:S01]  /*1f50*/  LDG.E R22, desc[UR4][R16.64+0x4] ;  /* 0x0000040410167981 */ /* 0x020162000c1e1900 */
[----:B------:R-:W-:Y:S02]  /*1f60*/  IMAD.SHL.U32 R24, R23, 0x20, RZ ;  /* 0x0000002017187824 */ /* 0x000fe400078e00ff */
[----:B------:R-:W-:-:S07]  /*1f70*/  IMAD.MOV.U32 R25, RZ, RZ, RZ ;  /* 0x000000ffff197224 */ /* 0x000fce00078e00ff */
.L_x_31:
[----:B-----5:R-:W-:Y:S01]  /*1f80*/  SHF.R.U32.HI R32, RZ, R25, R22 ;  /* 0x00000019ff207219 */ /* 0x020fe20000011616 */
[----:B0-----:R-:W-:-:S03]  /*1f90*/  IMAD.IADD R16, R24, 0x1, R25 ;  /* 0x0000000118107824 */ /* 0x001fc600078e0219 */
[----:B------:R-:W-:-:S04]  /*1fa0*/  LOP3.LUT R17, R32, 0x1, RZ, 0xc0, !PT ;  /* 0x0000000120117812 */ /* 0x000fc800078ec0ff */
[----:B------:R-:W-:Y:S01]  /*1fb0*/  ISETP.NE.U32.AND P0, PT, R17, 0x1, PT ;  /* 0x000000011100780c */ /* 0x000fe20003f05070 */
[----:B------:R-:W-:-:S03]  /*1fc0*/  IMAD R17, R16, 0x5, RZ ;  /* 0x0000000510117824 */ /* 0x000fc600078e02ff */
[----:B------:R-:W-:Y:S01]  /*1fd0*/  R2P PR, R32, 0x7e ;  /* 0x0000007e20007804 */ /* 0x000fe20000000000 */
[----:B------:R-:W-:-:S08]  /*1fe0*/  IMAD.WIDE.U32 R16, R17, 0x4, R14 ;  /* 0x0000000411107825 */ /* 0x000fd000078e000e */
[----:B------:R-:W2:Y:S04]  /*1ff0*/  @!P0 LDG.E R26, desc[UR4][R16.64] ;  /* 0x00000004101a8981 */ /* 0x000ea8000c1e1900 */
[----:B------:R-:W3:Y:S04]  /*2000*/  @P1 LDG.E R30, desc[UR4][R16.64+0x14] ;  /* 0x00001404101e1981 */ /* 0x000ee8000c1e1900 */
[----:B------:R-:W4:Y:S04]  /*2010*/  @!P0 LDG.E R28, desc[UR4][R16.64+0x10] ;  /* 0x00001004101c8981 */ /* 0x000f28000c1e1900 */
[----:B------:R-:W4:Y:S04]  /*2020*/  @P2 LDG.E R36, desc[UR4][R16.64+0x28] ;  /* 0x0000280410242981 */ /* 0x000f28000c1e1900 */
        /* <DEDUP_REMOVED lines=9> */
[----:B----4-:R-:W-:-:S03]  /*20c0*/  @!P0 LOP3.LUT R11, R11, R28, RZ, 0x3c, !PT ;  /* 0x0000001c0b0b8212 */ /* 0x010fc600078e3cff */
[----:B------:R-:W4:Y:S01]  /*20d0*/  @P1 LDG.E R28, desc[UR4][R16.64+0x1c] ;  /* 0x00001c04101c1981 */ /* 0x000f22000c1e1900 */
[----:B------:R-:W-:Y:S02]  /*20e0*/  @P2 LOP3.LUT R21, R21, R36, RZ, 0x3c, !PT ;  /* 0x0000002415152212 */ /* 0x000fe400078e3cff */
[----:B------:R-:W-:Y:S02]  /*20f0*/  @P1 LOP3.LUT R11, R11, R34, RZ, 0x3c, !PT ;  /* 0x000000220b0b1212 */ /* 0x000fe400078e3cff */
[----:B------:R-:W4:Y:S01]  /*2100*/  @P5 LDG.E R34, desc[UR4][R16.64+0x64] ;  /* 0x0000640410225981 */ /* 0x000f22000c1e1900 */
[----:B------:R-:W-:-:S03]  /*2110*/  @P3 LOP3.LUT R21, R21, R29, RZ, 0x3c, !PT ;  /* 0x0000001d15153212 */ /* 0x000fc600078e3cff */
[----:B------:R-:W4:Y:S01]  /*2120*/  @!P0 LDG.E R29, desc[UR4][R16.64+0xc] ;  /* 0x00000c04101d8981 */ /* 0x000f22000c1e1900 */
[----:B------:R-:W-:-:S03]  /*2130*/  @P2 LOP3.LUT R11, R11, R27, RZ, 0x3c, !PT ;  /* 0x0000001b0b0b2212 */ /* 0x000fc600078e3cff */
[----:B------:R-:W4:Y:S01]  /*2140*/  @!P0 LDG.E R27, desc[UR4][R16.64+0x4] ;  /* 0x00000404101b8981 */ /* 0x000f22000c1e1900 */
        /* <DEDUP_REMOVED lines=14> */
[----:B------:R-:W-:Y:S02]  /*2230*/  @P1 LOP3.LUT R10, R10, R33, RZ, 0x3c, !PT ;  /* 0x000000210a0a1212 */ /* 0x000fe400078e3cff */
[----:B------:R-:W-:Y:S01]  /*2240*/  @P1 LOP3.LUT R12, R12, R31, RZ, 0x3c, !PT ;  /* 0x0000001f0c0c1212 */ /* 0x000fe200078e3cff */
[----:B------:R-:W4:Y:S04]  /*2250*/  @P3 LDG.E R33, desc[UR4][R16.64+0x48] ;  /* 0x0000480410213981 */ /* 0x000f28000c1e1900 */
[----:B------:R-:W4:Y:S01]  /*2260*/  @P3 LDG.E R31, desc[UR4][R16.64+0x40] ;  /* 0x00004004101f3981 */ /* 0x000f22000c1e1900 */
[----:B------:R-:W-:Y:S02]  /*2270*/  LOP3.LUT P0, RZ, R32, 0x80, RZ, 0xc0, !PT ;  /* 0x0000008020ff7812 */ /* 0x000fe4000780c0ff */
[----:B--2---:R-:W-:-:S02]  /*2280*/  @P2 LOP3.LUT R13, R13, R26, RZ, 0x3c, !PT ;  /* 0x0000001a0d0d2212 */ /* 0x004fc400078e3cff */
        /* <DEDUP_REMOVED lines=33> */
[----:B----4-:R-:W-:-:S04]  /*24a0*/  @P6 LOP3.LUT R11, R11, R28, RZ, 0x3c, !PT ;  /* 0x0000001c0b0b6212 */ /* 0x010fc800078e3cff */
[----:B------:R-:W-:Y:S02]  /*24b0*/  @P0 LOP3.LUT R11, R11, R34, RZ, 0x3c, !PT ;  /* 0x000000220b0b0212 */ /* 0x000fe400078e3cff */
[----:B------:R-:W-:Y:S02]  /*24c0*/  @P6 LOP3.LUT R10, R10, R29, RZ, 0x3c, !PT ;  /* 0x0000001d0a0a6212 */ /* 0x000fe400078e3cff */
[----:B------:R-:W-:Y:S02]  /*24d0*/  @P6 LOP3.LUT R12, R12, R27, RZ, 0x3c, !PT ;  /* 0x0000001b0c0c6212 */ /* 0x000fe400078e3cff */
[----:B------:R-:W-:Y:S02]  /*24e0*/  @P0 LOP3.LUT R10, R10, R33, RZ, 0x3c, !PT ;  /* 0x000000210a0a0212 */ /* 0x000fe400078e3cff */
        /* <DEDUP_REMOVED lines=28> */
[----:B---3--:R-:W-:-:S03]  /*26b0*/  @P0 LOP3.LUT R13, R13, R28, RZ, 0x3c, !PT ;  /* 0x0000001c0d0d0212 */ /* 0x008fc600078e3cff */
[----:B------:R-:W3:Y:S01]  /*26c0*/  @P1 LDG.E R28, desc[UR4][R16.64+0xbc] ;  /* 0x0000bc04101c1981 */ /* 0x000ee2000c1e1900 */
[----:B----4-:R-:W-:-:S03]  /*26d0*/  @P0 LOP3.LUT R11, R11, R30, RZ, 0x3c, !PT ;  /* 0x0000001e0b0b0212 */ /* 0x010fc600078e3cff */
[----:B------:R-:W4:Y:S01]  /*26e0*/  @P2 LDG.E R30, desc[UR4][R16.64+0xd0] ;  /* 0x0000d004101e2981 */ /* 0x000f22000c1e1900 */
[----:B------:R-:W-:-:S03]  /*26f0*/  LOP3.LUT P0, RZ, R32, 0x8000, RZ, 0xc0, !PT ;  /* 0x0000800020ff7812 */ /* 0x000fc6000780c0ff */
[----:B------:R-:W4:Y:S01]  /*2700*/  @P3 LDG.E R32, desc[UR4][R16.64+0xec] ;  /* 0x0000ec0410203981 */ /* 0x000f22000c1e1900 */
[----:B------:R-:W-:Y:S02]  /*2710*/  @P1 LOP3.LUT R11, R11, R34, RZ, 0x3c, !PT ;  /* 0x000000220b0b1212 */ /* 0x000fe400078e3cff */
[----:B--2---:R-:W-:Y:S01]  /*2720*/  @P1 LOP3.LUT R10, R10, R31, RZ, 0x3c, !PT ;  /* 0x0000001f0a0a1212 */ /* 0x004fe200078e3cff */
[----:B------:R-:W2:Y:S01]  /*2730*/  @P4 LDG.E R34, desc[UR4][R16.64+0x100] ;  /* 0x0001000410224981 */ /* 0x000ea2000c1e1900 */
[----:B------:R-:W-:-:S03]  /*2740*/  @P1 LOP3.LUT R12, R12, R29, RZ, 0x3c, !PT ;  /* 0x0000001d0c0c1212 */ /* 0x000fc600078e3cff */
[----:B------:R-:W2:Y:S01]  /*2750*/  @P3 LDG.E R29, desc[UR4][R16.64+0xe0] ;  /* 0x0000e004101d3981 */ /* 0x000ea2000c1e1900 */
[----:B------:R-:W-:Y:S02]  /*2760*/  @P2 LOP3.LUT R11, R11, R26, RZ, 0x3c, !PT ;  /* 0x0000001a0b0b2212 */ /* 0x000fe400078e3cff */
[----:B------:R-:W-:Y:S01]  /*2770*/  @P2 LOP3.LUT R12, R12, R33, RZ, 0x3c, !PT ;  /* 0x000000210c0c2212 */ /* 0x000fe200078e3cff */
[----:B------:R-:W2:Y:S04]  /*2780*/  @P3 LDG.E R26, desc[UR4][R16.64+0xe4] ;  /* 0x0000e404101a3981 */ /* 0x000ea8000c1e1900 */
[----:B------:R-:W2:Y:S01]  /*2790*/  @P4 LDG.E R33, desc[UR4][R16.64+0xf4] ;  /* 0x0000f40410214981 */ /* 0x000ea2000c1e1900 */
[----:B------:R-:W-:-:S03]  /*27a0*/  @P2 LOP3.LUT R10, R10, R27, RZ, 0x3c, !PT ;  /* 0x0000001b0a0a2212 */ /* 0x000fc600078e3cff */
[----:B------:R-:W2:Y:S04]  /*27b0*/  @P3 LDG.E R31, desc[UR4][R16.64+0xe8] ;  /* 0x0000e804101f3981 */ /* 0x000ea8000c1e1900 */
[----:B------:R-:W2:Y:S01]  /*27c0*/  @P5 LDG.E R27, desc[UR4][R16.64+0x108] ;  /* 0x00010804101b5981 */ /* 0x000ea2000c1e1900 */
[----:B---3--:R-:W-:-:S03]  /*27d0*/  @P1 LOP3.LUT R13, R13, R28, RZ, 0x3c, !PT ;  /* 0x0000001c0d0d1212 */ /* 0x008fc600078e3cff */
[----:B------:R-:W3:Y:S01]  /*27e0*/  @P4 LDG.E R28, desc[UR4][R16.64+0xf8] ;  /* 0x0000f804101c4981 */ /* 0x000ee2000c1e1900 */
[----:B----4-:R-:W-:-:S03]  /*27f0*/  @P2 LOP3.LUT R13, R13, R30, RZ, 0x3c, !PT ;  /* 0x0000001e0d0d2212 */ /* 0x010fc600078e3cff */
[----:B------:R-:W4:Y:S01]  /*2800*/  @P5 LDG.E R30, desc[UR4][R16.64+0x114] ;  /* 0x00011404101e5981 */ /* 0x000f22000c1e1900 */
[----:B------:R-:W-:-:S03]  /*2810*/  @P3 LOP3.LUT R11, R11, R32, RZ, 0x3c, !PT ;  /* 0x000000200b0b3212 */ /* 0x000fc600078e3cff */
[----:B------:R-:W4:Y:S01]  /*2820*/  @P0 LDG.E R32, desc[UR4][R16.64+0x12c] ;  /* 0x00012c0410200981 */ /* 0x000f22000c1e1900 */
[----:B--2---:R-:W-:Y:S02]  /*2830*/  @P4 LOP3.LUT R11, R11, R34, RZ, 0x3c, !PT ;  /* 0x000000220b0b4212 */ /* 0x004fe400078e3cff */
[----:B------:R-:W-:Y:S01]  /*2840*/  @P6 LOP3.LUT R21, R21, R36, RZ, 0x3c, !PT ;  /* 0x0000002415156212 */ /* 0x000fe200078e3cff */
        /* <DEDUP_REMOVED lines=17> */
[----:B------:R-:W-:-:S03]  /*2960*/  @P0 LOP3.LUT R21, R21, R32, RZ, 0x3c, !PT ;  /* 0x0000002015150212 */ /* 0x000fc600078e3cff */
        /* <DEDUP_REMOVED lines=10> */
[----:B----4-:R-:W-:Y:S02]  /*2a10*/  @P6 LOP3.LUT R11, R11, R30, RZ, 0x3c, !PT ;  /* 0x0000001e0b0b6212 */ /* 0x010fe400078e3cff */
[----:B------:R-:W-:Y:S02]  /*2a20*/  @P0 LOP3.LUT R13, R13, R32, RZ, 0x3c, !PT ;  /* 0x000000200d0d0212 */ /* 0x000fe400078e3cff */
[----:B------:R-:W-:Y:S01]  /*2a30*/  @P0 LOP3.LUT R11, R11, R34, RZ, 0x3c, !PT ;  /* 0x000000220b0b0212 */ /* 0x000fe200078e3cff */
[----:B------:R-:W-:Y:S06]  /*2a40*/  @P1 BRA `(.L_x_31) ;  /* 0xfffffff4004c1947 */ /* 0x000fec000383ffff */
[----:B------:R-:W-:-:S05]  /*2a50*/  VIADD R23, R23, 0x1 ;  /* 0x0000000117177836 */ /* 0x000fca0000000000 */
[----:B------:R-:W-:-:S13]  /*2a60*/  ISETP.NE.AND P0, PT, R23, 0x5, PT ;  /* 0x000000051700780c */ /* 0x000fda0003f05270 */
[----:B------:R-:W-:Y:S05]  /*2a70*/  @P0 BRA `(.L_x_32) ;  /* 0xfffffff400300947 */ /* 0x000fea000383ffff */
[----:B------:R0:W-:Y:S01]  /*2a80*/  STG.E.64 desc[UR4][R2.64+0x38], R12 ;  /* 0x0000380c02007986 */ /* 0x0001e2000c101b04 */
[----:B------:R-:W-:-:S03]  /*2a90*/  VIADD R20, R20, 0x1 ;  /* 0x0000000114147836 */ /* 0x000fc60000000000 */
[----:B------:R0:W-:Y:S02]  /*2aa0*/  STG.E.64 desc[UR4][R2.64+0x40], R10 ;  /* 0x0000400a02007986 */ /* 0x0001e4000c101b04 */
[----:B------:R-:W-:Y:S02]  /*2ab0*/  ISETP.GE.U32.AND P0, PT, R20, R19, PT ;  /* 0x000000131400720c */ /* 0x000fe40003f06070 */
[----:B------:R0:W-:Y:S11]  /*2ac0*/  STG.E desc[UR4][R2.64+0x34], R21 ;  /* 0x0000341502007986 */ /* 0x0001f6000c101904 */
[----:B------:R-:W-:Y:S05]  /*2ad0*/  @!P0 BRA `(.L_x_33) ;  /* 0xfffffff400088947 */ /* 0x000fea000383ffff */
.L_x_30:
[----:B------:R-:W-:Y:S05]  /*2ae0*/  BSYNC.RECONVERGENT B1 ;  /* 0x0000000000017941 */ /* 0x000fea0003800200 */
.L_x_29:
[----:B------:R-:W-:Y:S01]  /*2af0*/  ISETP.GE.U32.AND P0, PT, R0, 0x4, PT ;  /* 0x000000040000780c */ /* 0x000fe20003f06070 */
[----:B------:R-:W-:Y:S01]  /*2b00*/  VIADD R18, R18, 0x1 ;  /* 0x0000000112127836 */ /* 0x000fe20000000000 */
[--C-:B------:R-:W-:Y:S02]  /*2b10*/  SHF.R.U64 R0, R0, 0x2, R7.reuse ;  /* 0x0000000200007819 */ /* 0x100fe40000001207 */
[----:B------:R-:W-:Y:S02]  /*2b20*/  ISETP.GE.U32.AND.EX P0, PT, R7, RZ, PT, P0 ;  /* 0x000000ff0700720c */ /* 0x000fe40003f06100 */
[----:B------:R-:W-:-:S11]  /*2b30*/  SHF.R.U32.HI R7, RZ, 0x2, R7 ;  /* 0x00000002ff077819 */ /* 0x000fd60000011607 */
[----:B------:R-:W-:Y:S05]  /*2b40*/  @P0 BRA `(.L_x_34) ;  /* 0xfffffff000cc0947 */ /* 0x000fea000383ffff */
.L_x_28:
[----:B------:R-:W-:Y:S05]  /*2b50*/  BSYNC.RECONVERGENT B0 ;  /* 0x0000000000007941 */ /* 0x000fea0003800200 */
.L_x_27:
[----:B-----5:R-:W-:Y:S01]  /*2b60*/  ISETP.NE.U32.AND P0, PT, R8, RZ, PT ;  /* 0x000000ff0800720c */ /* 0x020fe20003f05070 */
[----:B------:R-:W-:Y:S03]  /*2b70*/  BSSY.RECONVERGENT B0, `(.L_x_35) ;  /* 0x00000d2000007945 */ /* 0x000fe60003800200 */
[----:B------:R-:W-:-:S13]  /*2b80*/  ISETP.NE.AND.EX P0, PT, R9, RZ, PT, P0 ;  /* 0x000000ff0900720c */ /* 0x000fda0003f05300 */
[----:B------:R-:W-:Y:S05]  /*2b90*/  @!P0 BRA `(.L_x_36) ;  /* 0x0000000c003c8947 */ /* 0x000fea0003800000 */
[----:B------:R-:W-:Y:S02]  /*2ba0*/  IMAD.MOV.U32 R0, RZ, RZ, RZ ;  /* 0x000000ffff007224 */ /* 0x000fe400078e00ff */
[----:B------:R-:W-:-:S07]  /*2bb0*/  IMAD.MOV.U32 R18, RZ, RZ, R8 ;  /* 0x000000ffff127224 */ /* 0x000fce00078e0008 */
.L_x_42:
[----:B-1----:R-:W-:Y:S01]  /*2bc0*/  LOP3.LUT R7, R18, 0x3, RZ, 0xc0, !PT ;  /* 0x0000000312077812 */ /* 0x002fe200078ec0ff */
[----:B------:R-:W-:Y:S03]  /*2bd0*/  BSSY.RECONVERGENT B1, `(.L_x_37) ;  /* 0x00000c5000017945 */ /* 0x000fe60003800200 */
[----:B------:R-:W-:-:S04]  /*2be0*/  ISETP.NE.U32.AND P0, PT, R7, RZ, PT ;  /* 0x000000ff0700720c */ /* 0x000fc80003f05070 */
[----:B------:R-:W-:-:S13]  /*2bf0*/  ISETP.NE.AND.EX P0, PT, RZ, RZ, PT, P0 ;  /* 0x000000ffff00720c */ /* 0x000fda0003f05300 */
[----:B------:R-:W-:Y:S05]  /*2c00*/  @!P0 BRA `(.L_x_38) ;  /* 0x0000000c00048947 */ /* 0x000fea0003800000 */
[----:B------:R-:W1:Y:S01]  /*2c10*/  LDC.64 R14, c[0x4][0x8] ;  /* 0x01000200ff0e7b82 */ /* 0x000e620000000a00 */
[----:B------:R-:W-:Y:S02]  /*2c20*/  IMAD.MOV.U32 R20, RZ, RZ, RZ ;  /* 0x000000ffff147224 */ /* 0x000fe400078e00ff */
[----:B-1----:R-:W-:-:S07]  /*2c30*/  IMAD.WIDE.U32 R14, R0, 0xc80, R14 ;  /* 0x00000c80000e7825 */ /* 0x002fce00078e000e */
.L_x_41:
[----:B-1----:R-:W-:Y:S01]  /*2c40*/  IMAD.MOV.U32 R19, RZ, RZ, RZ ;  /* 0x000000ffff137224 */ /* 0x002fe200078e00ff */
[----:B0-----:R-:W-:Y:S01]  /*2c50*/  CS2R R12, SRZ ;  /* 0x00000000000c7805 */ /* 0x001fe2000001ff00 */
[----:B------:R-:W-:Y:S01]  /*2c60*/  IMAD.MOV.U32 R21, RZ, RZ, RZ ;  /* 0x000000ffff157224 */ /* 0x000fe200078e00ff */
[----:B------:R-:W-:-:S07]  /*2c70*/  CS2R R10, SRZ ;  /* 0x00000000000a7805 */ /* 0x000fce000001ff00 */
.L_x_40:
[----:B------:R-:W-:-:S05]  /*2c80*/  IMAD.WIDE.U32 R16, R21, 0x4, R4 ;  /* 0x0000000415107825 */ /* 0x000fca00078e0004 */
[----:B------:R0:W5:Y:S01]  /*2c90*/  LDG.E R22, desc[UR4][R16.64+0x4] ;  /* 0x0000040410167981 */ /* 0x000162000c1e1900 */
[----:B------:R-:W-:Y:S02]  /*2ca0*/  IMAD.SHL.U32 R23, R21, 0x20, RZ ;  /* 0x0000002015177824 */ /* 0x000fe400078e00ff */
[----:B------:R-:W-:-:S07]  /*2cb0*/  IMAD.MOV.U32 R24, RZ, RZ, RZ ;  /* 0x000000ffff187224 */ /* 0x000fce00078e00ff */
.L_x_39:
        /* <DEDUP_REMOVED lines=9> */
[----:B------:R-:W4:Y:S04]  /*2d50*/  @P2 LDG.E R30, desc[UR4][R16.64+0x28] ;  /* 0x00002804101e2981 */ /* 0x000f28000c1e1900 */
[----:B------:R-:W4:Y:S04]  /*2d60*/  @P3 LDG.E R32, desc[UR4][R16.64+0x3c] ;  /* 0x00003c0410203981 */ /* 0x000f28000c1e1900 */
[----:B------:R-:W4:Y:S04]  /*2d70*/  @!P0 LDG.E R25, desc[UR4][R16.64+0x4] ;  /* 0x0000040410198981 */ /* 0x000f28000c1e1900 */
        /* <DEDUP_REMOVED lines=9> */
[----:B------:R-:W3:Y:S01]  /*2e10*/  @!P0 LDG.E R28, desc[UR4][R16.64+0x10] ;  /* 0x00001004101c8981 */ /* 0x000ee2000c1e1900 */
        /* <DEDUP_REMOVED lines=12> */
[----:B---3--:R-:W-:-:S03]  /*2ee0*/  @!P0 LOP3.LUT R13, R13, R28, RZ, 0x3c, !PT ;  /* 0x0000001c0d0d8212 */ /* 0x008fc600078e3cff */
[----:B------:R-:W3:Y:S01]  /*2ef0*/  @P2 LDG.E R28, desc[UR4][R16.64+0x38] ;  /* 0x00003804101c2981 */ /* 0x000ee2000c1e1900 */
[----:B----4-:R-:W-:-:S03]  /*2f00*/  @P1 LOP3.LUT R11, R11, R30, RZ, 0x3c, !PT ;  /* 0x0000001e0b0b1212 */ /* 0x010fc600078e3cff */
[----:B------:R-:W4:Y:S01]  /*2f10*/  @P3 LDG.E R30, desc[UR4][R16.64+0x44] ;  /* 0x00004404101e3981 */ /* 0x000f22000c1e1900 */
[----:B------:R-:W-:-:S03]  /*2f20*/  @P1 LOP3.LUT R13, R13, R32, RZ, 0x3c, !PT ;  /* 0x000000200d0d1212 */ /* 0x000fc600078e3cff */
[----:B------:R-:W4:Y:S01]  /*2f30*/  @P6 LDG.E R32, desc[UR4][R16.64+0x78] ;  /* 0x0000780410206981 */ /* 0x000f22000c1e1900 */
[----:B------:R-:W-:Y:S02]  /*2f40*/  LOP3.LUT P0, RZ, R31, 0x80, RZ, 0xc0, !PT ;  /* 0x000000801fff7812 */ /* 0x000fe4000780c0ff */
[----:B------:R-:W-:Y:S02]  /*2f50*/  @P4 LOP3.LUT R19, R19, R34, RZ, 0x3c, !PT ;  /* 0x0000002213134212 */ /* 0x000fe400078e3cff */
[----:B------:R-:W-:Y:S02]  /*2f60*/  @P1 LOP3.LUT R12, R12, R25, RZ, 0x3c, !PT ;  /* 0x000000190c0c1212 */ /* 0x000fe400078e3cff */
[----:B------:R-:W-:Y:S01]  /*2f70*/  @P5 LOP3.LUT R19, R19, R36, RZ, 0x3c, !PT ;  /* 0x0000002413135212 */ /* 0x000fe200078e3cff */
[----:B------:R-:W4:Y:S01]  /*2f80*/  @P4 LDG.E R25, desc[UR4][R16.64+0x54] ;  /* 0x0000540410194981 */ /* 0x000f22000c1e1900 */
[----:B------:R-:W-:-:S03]  /*2f90*/  @P2 LOP3.LUT R10, R10, R27, RZ, 0x3c, !PT ;  /* 0x0000001b0a0a2212 */ /* 0x000fc600078e3cff */
[----:B------:R-:W4:Y:S01]  /*2fa0*/  @P4 LDG.E R27, desc[UR4][R16.64+0x5c] ;  /* 0x00005c04101b4981 */ /* 0x000f22000c1e1900 */
[----:B------:R-:W-:Y:S02]  /*2fb0*/  @P2 LOP3.LUT R12, R12, R29, RZ, 0x3c, !PT ;  /* 0x0000001d0c0c2212 */ /* 0x000fe400078e3cff */
[----:B------:R-:W-:Y:S01]  /*2fc0*/  @P3 LOP3.LUT R10, R10, R33, RZ, 0x3c, !PT ;  /* 0x000000210a0a3212 */ /* 0x000fe200078e3cff */
        /* <DEDUP_REMOVED lines=59> */
[----:B------:R-:W3:Y:S01]  /*3380*/  @P1 LDG.E R25, desc[UR4][R16.64+0xb8] ;  /* 0x0000b80410191981 */ /* 0x000ee2000c1e1900 */
        /* <DEDUP_REMOVED lines=8> */
[----:B------:R-:W-:-:S03]  /*3410*/  @P1 LOP3.LUT R13, R13, R32, RZ, 0x3c, !PT ;  /* 0x000000200d0d1212 */ /* 0x000fc600078e3cff */
[----:B------:R-:W2:Y:S01]  /*3420*/  @P4 LDG.E R32, desc[UR4][R16.64+0x100] ;  /* 0x0001000410204981 */ /* 0x000ea2000c1e1900 */
[----:B------:R-:W-:-:S03]  /*3430*/  LOP3.LUT P0, RZ, R31, 0x8000, RZ, 0xc0, !PT ;  /* 0x000080001fff7812 */ /* 0x000fc6000780c0ff */
        /* <DEDUP_REMOVED lines=12> */
[----:B------:R-:W3:Y:S04]  /*3500*/  @P0 LDG.E R34, desc[UR4][R16.64+0x12c] ;  /* 0x00012c0410220981 */ /* 0x000ee8000c1e1900 */
[----:B------:R-:W3:Y:S01]  /*3510*/  @P0 LDG.E R35, desc[UR4][R16.64+0x138] ;  /* 0x0001380410230981 */ /* 0x000ee2000c1e1900 */
[----:B--2---:R-:W-:-:S03]  /*3520*/  @P1 LOP3.LUT R11, R11, R26, RZ, 0x3c, !PT ;  /* 0x0000001a0b0b1212 */ /* 0x004fc600078e3cff */
[----:B------:R-:W2:Y:S01]  /*3530*/  @P2 LDG.E R26, desc[UR4][R16.64+0xd0] ;  /* 0x0000d004101a2981 */ /* 0x000ea2000c1e1900 */
[----:B------:R-:W-:-:S03]  /*3540*/  @P4 LOP3.LUT R13, R13, R32, RZ, 0x3c, !PT ;  /* 0x000000200d0d4212 */ /* 0x000fc600078e3cff */
[----:B------:R-:W2:Y:S01]  /*3550*/  @P5 LDG.E R32, desc[UR4][R16.64+0x114] ;  /* 0x0001140410205981 */ /* 0x000ea2000c1e1900 */
[----:B------:R-:W-:Y:S02]  /*3560*/  @P6 LOP3.LUT R19, R19, R36, RZ, 0x3c, !PT ;  /* 0x0000002413136212 */ /* 0x000fe400078e3cff */
[----:B----4-:R-:W-:Y:S02]  /*3570*/  @P2 LOP3.LUT R12, R12, R27, RZ, 0x3c, !PT ;  /* 0x0000001b0c0c2212 */ /* 0x010fe400078e3cff */
[----:B------:R-:W4:Y:S02]  /*3580*/  @P5 LDG.E R27, desc[UR4][R16.64+0x108] ;  /* 0x00010804101b5981 */ /* 0x000f24000c1e1900 */
[----:B------:R-:W-:Y:S02]  /*3590*/  @P3 LOP3.LUT R12, R12, R31, RZ, 0x3c, !PT ;  /* 0x0000001f0c0c3212 */ /* 0x000fe400078e3cff */
[----:B------:R-:W4:Y:S01]  /*35a0*/  @P6 LDG.E R31, desc[UR4][R16.64+0x11c] ;  /* 0x00011c04101f6981 */ /* 0x000f22000c1e1900 */
[----:B---3--:R-:W-:-:S03]  /*35b0*/  @P3 LOP3.LUT R10, R10, R29, RZ, 0x3c, !PT ;  /* 0x0000001d0a0a3212 */ /* 0x008fc600078e3cff */
[----:B------:R-:W3:Y:S01]  /*35c0*/  @P5 LDG.E R29, desc[UR4][R16.64+0x110] ;  /* 0x00011004101d5981 */ /* 0x000ee2000c1e1900 */
[----:B------:R-:W-:-:S03]  /*35d0*/  @P4 LOP3.LUT R12, R12, R25, RZ, 0x3c, !PT ;  /* 0x000000190c0c4212 */ /* 0x000fc600078e3cff */
[----:B------:R-:W3:Y:S01]  /*35e0*/  @P6 LDG.E R25, desc[UR4][R16.64+0x124] ;  /* 0x0001240410196981 */ /* 0x000ee2000c1e1900 */
[----:B------:R-:W-:Y:S02]  /*35f0*/  @P4 LOP3.LUT R10, R10, R33, RZ, 0x3c, !PT ;  /* 0x000000210a0a4212 */ /* 0x000fe400078e3cff */
[----:B------:R-:W-:Y:S01]  /*3600*/  @P0 LOP3.LUT R19, R19, R34, RZ, 0x3c, !PT ;  /* 0x0000002213130212 */ /* 0x000fe200078e3cff */
[----:B------:R-:W3:Y:S04]  /*3610*/  @P0 LDG.E R33, desc[UR4][R16.64+0x130] ;  /* 0x0001300410210981 */ /* 0x000ee8000c1e1900 */
[----:B------:R-:W3:Y:S01]  /*3620*/  @P0 LDG.E R34, desc[UR4][R16.64+0x13c] ;  /* 0x00013c0410220981 */ /* 0x000ee2000c1e1900 */
[----:B--2---:R-:W-:-:S03]  /*3630*/  @P2 LOP3.LUT R11, R11, R26, RZ, 0x3c, !PT ;  /* 0x0000001a0b0b2212 */ /* 0x004fc600078e3cff */
[----:B------:R-:W2:Y:S01]  /*3640*/  @P5 LDG.E R26, desc[UR4][R16.64+0x10c] ;  /* 0x00010c04101a5981 */ /* 0x000ea2000c1e1900 */
[----:B------:R-:W-:-:S03]  /*3650*/  @P3 LOP3.LUT R11, R11, R28, RZ, 0x3c, !PT ;  /* 0x0000001c0b0b3212 */ /* 0x000fc600078e3cff */
[----:B------:R-:W2:Y:S01]  /*3660*/  @P6 LDG.E R28, desc[UR4][R16.64+0x120] ;  /* 0x00012004101c6981 */ /* 0x000ea2000c1e1900 */
[----:B------:R-:W-:-:S03]  /*3670*/  @P4 LOP3.LUT R11, R11, R30, RZ, 0x3c, !PT ;  /* 0x0000001e0b0b4212 */ /* 0x000fc600078e3cff */
[----:B------:R-:W2:Y:S01]  /*3680*/  @P6 LDG.E R30, desc[UR4][R16.64+0x128] ;  /* 0x00012804101e6981 */ /* 0x000ea2000c1e1900 */
[----:B------:R-:W-:-:S03]  /*3690*/  @P5 LOP3.LUT R13, R13, R32, RZ, 0x3c, !PT ;  /* 0x000000200d0d5212 */ /* 0x000fc600078e3cff */
        /* <DEDUP_REMOVED lines=9> */
[----:B--2---:R-:W-:-:S04]  /*3730*/  @P5 LOP3.LUT R11, R11, R26, RZ, 0x3c, !PT ;  /* 0x0000001a0b0b5212 */ /* 0x004fc800078e3cff */
[----:B------:R-:W-:Y:S02]  /*3740*/  @P6 LOP3.LUT R11, R11, R28, RZ, 0x3c, !PT ;  /* 0x0000001c0b0b6212 */ /* 0x000fe400078e3cff */
[----:B------:R-:W-:Y:S02]  /*3750*/  @P6 LOP3.LUT R13, R13, R30, RZ, 0x3c, !PT ;  /* 0x0000001e0d0d6212 */ /* 0x000fe400078e3cff */
        /* <DEDUP_REMOVED lines=12> */
.L_x_38:
[----:B------:R-:W-:Y:S05]  /*3820*/  BSYNC.RECONVERGENT B1 ;  /* 0x0000000000017941 */ /* 0x000fea0003800200 */
.L_x_37:
[----:B------:R-:W-:Y:S01]  /*3830*/  ISETP.GT.U32.AND P0, PT, R18, 0x3, PT ;  /* 0x000000031200780c */ /* 0x000fe20003f04070 */
[----:B------:R-:W-:Y:S01]  /*3840*/  VIADD R0, R0, 0x1 ;  /* 0x0000000100007836 */ /* 0x000fe20000000000 */
[--C-:B------:R-:W-:Y:S02]  /*3850*/  SHF.R.U64 R18, R18, 0x2, R9.reuse ;  /* 0x0000000212127819 */ /* 0x100fe40000001209 */
[----:B------:R-:W-:Y:S02]  /*3860*/  ISETP.GT.U32.AND.EX P0, PT, R9, RZ, PT, P0 ;  /* 0x000000ff0900720c */ /* 0x000fe40003f04100 */
[----:B------:R-:W-:-:S11]  /*3870*/  SHF.R.U32.HI R9, RZ, 0x2, R9 ;  /* 0x00000002ff097819 */ /* 0x000fd60000011609 */
[----:B------:R-:W-:Y:S05]  /*3880*/  @P0 BRA `(.L_x_42) ;  /* 0xfffffff000cc0947 */ /* 0x000fea000383ffff */
.L_x_36:
[----:B------:R-:W-:Y:S05]  /*3890*/  BSYNC.RECONVERGENT B0 ;  /* 0x0000000000007941 */ /* 0x000fea0003800200 */
.L_x_35:
[----:B------:R-:W-:Y:S01]  /*38a0*/  IMAD R5, R8, 0x587c5, R6 ;  /* 0x000587c508057824 */ /* 0x000fe200078e0206 */
[----:B------:R-:W-:Y:S04]  /*38b0*/  STG.E.64 desc[UR4][R2.64+0x48], RZ ;  /* 0x000048ff02007986 */ /* 0x000fe8000c101b04 */
[----:B------:R-:W-:Y:S04]  /*38c0*/  STG.E desc[UR4][R2.64+0x50], RZ ;  /* 0x000050ff02007986 */ /* 0x000fe8000c101904 */
[----:B------:R-:W-:Y:S04]  /*38d0*/  STG.E.64 desc[UR4][R2.64+0x58], RZ ;  /* 0x000058ff02007986 */ /* 0x000fe8000c101b04 */
[----:B------:R-:W-:Y:S01]  /*38e0*/  STG.E desc[UR4][R2.64+0x30], R5 ;  /* 0x0000300502007986 */ /* 0x000fe2000c101904 */
[----:B------:R-:W-:Y:S05]  /*38f0*/  EXIT ;  /* 0x000000000000794d */ /* 0x000fea0003800000 */
.L_x_43:
        /* <DEDUP_REMOVED lines=16> */
.L_x_46:


//--------------------- .nv.global.init           --------------------------
	.section	.nv.global.init,"aw",@progbits
	.align	4
.nv.global.init:
	.type		mrg32k3aM1SubSeq,@object
	.size		mrg32k3aM1SubSeq,(mrg32k3aM2SubSeq - mrg32k3aM1SubSeq)
mrg32k3aM1SubSeq:
        /*0000*/ 	.byte	0x0b, 0xcc, 0xee, 0x04, 0x73, 0x29, 0x8b, 0x6f, 0xf6, 0x53, 0x03, 0xf6, 0x23, 0xf6, 0xea, 0xda
        /* <DEDUP_REMOVED lines=125> */
	.type		mrg32k3aM2SubSeq,@object
	.size		mrg32k3aM2SubSeq,(mrg32k3aM1 - mrg32k3aM2SubSeq)
mrg32k3aM2SubSeq:
        /* <DEDUP_REMOVED lines=126> */
	.type		mrg32k3aM1,@object
	.size		mrg32k3aM1,(mrg32k3aM1Seq - mrg32k3aM1)
mrg32k3aM1:
        /* <DEDUP_REMOVED lines=144> */
	.type		mrg32k3aM1Seq,@object
	.size		mrg32k3aM1Seq,(mrg32k3aM2 - mrg32k3aM1Seq)
mrg32k3aM1Seq:
        /* <DEDUP_REMOVED lines=144> */
	.type		mrg32k3aM2,@object
	.size		mrg32k3aM2,(mrg32k3aM2Seq - mrg32k3aM2)
mrg32k3aM2:
        /* <DEDUP_REMOVED lines=144> */
	.type		mrg32k3aM2Seq,@object
	.size		mrg32k3aM2Seq,(precalc_xorwow_matrix - mrg32k3aM2Seq)
mrg32k3aM2Seq:
        /* <DEDUP_REMOVED lines=144> */
	.type		precalc_xorwow_matrix,@object
	.size		precalc_xorwow_matrix,(precalc_xorwow_offset_matrix - precalc_xorwow_matrix)
precalc_xorwow_matrix:
        /* <DEDUP_REMOVED lines=6400> */
	.type		precalc_xorwow_offset_matrix,@object
	.size		precalc_xorwow_offset_matrix,(.L_1 - precalc_xorwow_offset_matrix)
precalc_xorwow_offset_matrix:
        /* <DEDUP_REMOVED lines=6400> */
.L_1:


//--------------------- .nv.shared._Z6reducePdP17curandStateXORWOWyy --------------------------
	.section	.nv.shared._Z6reducePdP17curandStateXORWOWyy,"aw",@nobits
	.sectionflags	@""
	.align	16
	.zero		1024


//--------------------- .nv.shared.reserved.0     --------------------------
	.section	.nv.shared.reserved.0,"aw",@nobits
	.weak		__nv_reservedSMEM_offset_0_alias
	.size		__nv_reservedSMEM_offset_0_alias, 0, 64
	.other		__nv_reservedSMEM_offset_0_alias,@"STO_CUDA_RESERVED_SHARED STV_DEFAULT"
__nv_reservedSMEM_offset_0_alias:
	.zero		0
	.zero		64


//--------------------- .nv.shared._Z10initializePyS_S_P17curandStateXORWOW --------------------------
	.section	.nv.shared._Z10initializePyS_S_P17curandStateXORWOW,"aw",@nobits
	.sectionflags	@""
	.align	16
	.zero		1024


//--------------------- .nv.constant0._Z6reducePdP17curandStateXORWOWyy --------------------------
	.section	.nv.constant0._Z6reducePdP17curandStateXORWOWyy,"a",@progbits
	.sectionflags	@""
	.align	4
.nv.constant0._Z6reducePdP17curandStateXORWOWyy:
	.zero		928


//--------------------- .nv.constant0._Z10initializePyS_S_P17curandStateXORWOW --------------------------
	.section	.nv.constant0._Z10initializePyS_S_P17curandStateXORWOW,"a",@progbits
	.sectionflags	@""
	.align	4
.nv.constant0._Z10initializePyS_S_P17curandStateXORWOW:
	.zero		928


//--------------------- SYMBOLS --------------------------

	.type		.nv.reservedSmem.offset0,@object
	.size		.nv.reservedSmem.offset0,0x4
	.type		.nv.reservedSmem.cap,@object
	.size		.nv.reservedSmem.cap,0x4
